//
// Generated by NVIDIA NVVM Compiler
//
// Compiler Build ID: CL-36424714
// Cuda compilation tools, release 13.0, V13.0.88
// Based on NVVM 20.0.0
//

.version 9.0
.target sm_100
.address_size 64

	// .globl	_Z26forward_hidden_tensor_coreP6__halfS0_S0_S0_i
// _ZZ17softmax_optimizedP6__halfiE10sum_shared_$_0 has been demoted

.visible .entry _Z26forward_hidden_tensor_coreP6__halfS0_S0_S0_i(
	.param .u64 .ptr .align 1 _Z26forward_hidden_tensor_coreP6__halfS0_S0_S0_i_param_0,
	.param .u64 .ptr .align 1 _Z26forward_hidden_tensor_coreP6__halfS0_S0_S0_i_param_1,
	.param .u64 .ptr .align 1 _Z26forward_hidden_tensor_coreP6__halfS0_S0_S0_i_param_2,
	.param .u64 .ptr .align 1 _Z26forward_hidden_tensor_coreP6__halfS0_S0_S0_i_param_3,
	.param .u32 _Z26forward_hidden_tensor_coreP6__halfS0_S0_S0_i_param_4
)
{
	.reg .pred 	%p<4>;
	.reg .b16 	%rs<106>;
	.reg .b32 	%r<13>;
	.reg .b32 	%f<2>;
	.reg .b64 	%rd<20>;

	ld.param.u64 	%rd5, [_Z26forward_hidden_tensor_coreP6__halfS0_S0_S0_i_param_0];
	ld.param.u64 	%rd6, [_Z26forward_hidden_tensor_coreP6__halfS0_S0_S0_i_param_1];
	ld.param.u64 	%rd7, [_Z26forward_hidden_tensor_coreP6__halfS0_S0_S0_i_param_2];
	ld.param.u64 	%rd8, [_Z26forward_hidden_tensor_coreP6__halfS0_S0_S0_i_param_3];
	mov.u32 	%r7, %ctaid.x;
	mov.u32 	%r8, %ntid.x;
	mov.u32 	%r9, %tid.x;
	mad.lo.s32 	%r1, %r7, %r8, %r9;
	setp.gt.s32 	%p1, %r1, 127;
	@%p1 bra 	$L__BB0_4;
	cvta.to.global.u64 	%rd9, %rd7;
	mul.wide.s32 	%rd10, %r1, 2;
	add.s64 	%rd11, %rd9, %rd10;
	ld.global.u16 	%rs105, [%rd11];
	mul.lo.s32 	%r11, %r1, 784;
	cvta.to.global.u64 	%rd12, %rd6;
	add.s64 	%rd1, %rd12, 16;
	cvta.to.global.u64 	%rd13, %rd5;
	add.s64 	%rd19, %rd13, 16;
	mov.b32 	%r12, 0;
$L__BB0_2:
	mul.wide.s32 	%rd14, %r11, 2;
	add.s64 	%rd15, %rd1, %rd14;
	ld.global.u16 	%rs5, [%rd15+-16];
	ld.global.u16 	%rs6, [%rd19+-16];
	// begin inline asm
	{mul.f16 %rs4,%rs5,%rs6;
}
	// end inline asm
	// begin inline asm
	{add.f16 %rs7,%rs105,%rs4;
}
	// end inline asm
	ld.global.u16 	%rs11, [%rd15+-14];
	ld.global.u16 	%rs12, [%rd19+-14];
	// begin inline asm
	{mul.f16 %rs10,%rs11,%rs12;
}
	// end inline asm
	// begin inline asm
	{add.f16 %rs13,%rs7,%rs10;
}
	// end inline asm
	ld.global.u16 	%rs17, [%rd15+-12];
	ld.global.u16 	%rs18, [%rd19+-12];
	// begin inline asm
	{mul.f16 %rs16,%rs17,%rs18;
}
	// end inline asm
	// begin inline asm
	{add.f16 %rs19,%rs13,%rs16;
}
	// end inline asm
	ld.global.u16 	%rs23, [%rd15+-10];
	ld.global.u16 	%rs24, [%rd19+-10];
	// begin inline asm
	{mul.f16 %rs22,%rs23,%rs24;
}
	// end inline asm
	// begin inline asm
	{add.f16 %rs25,%rs19,%rs22;
}
	// end inline asm
	ld.global.u16 	%rs29, [%rd15+-8];
	ld.global.u16 	%rs30, [%rd19+-8];
	// begin inline asm
	{mul.f16 %rs28,%rs29,%rs30;
}
	// end inline asm
	// begin inline asm
	{add.f16 %rs31,%rs25,%rs28;
}
	// end inline asm
	ld.global.u16 	%rs35, [%rd15+-6];
	ld.global.u16 	%rs36, [%rd19+-6];
	// begin inline asm
	{mul.f16 %rs34,%rs35,%rs36;
}
	// end inline asm
	// begin inline asm
	{add.f16 %rs37,%rs31,%rs34;
}
	// end inline asm
	ld.global.u16 	%rs41, [%rd15+-4];
	ld.global.u16 	%rs42, [%rd19+-4];
	// begin inline asm
	{mul.f16 %rs40,%rs41,%rs42;
}
	// end inline asm
	// begin inline asm
	{add.f16 %rs43,%rs37,%rs40;
}
	// end inline asm
	ld.global.u16 	%rs47, [%rd15+-2];
	ld.global.u16 	%rs48, [%rd19+-2];
	// begin inline asm
	{mul.f16 %rs46,%rs47,%rs48;
}
	// end inline asm
	// begin inline asm
	{add.f16 %rs49,%rs43,%rs46;
}
	// end inline asm
	ld.global.u16 	%rs53, [%rd15];
	ld.global.u16 	%rs54, [%rd19];
	// begin inline asm
	{mul.f16 %rs52,%rs53,%rs54;
}
	// end inline asm
	// begin inline asm
	{add.f16 %rs55,%rs49,%rs52;
}
	// end inline asm
	ld.global.u16 	%rs59, [%rd15+2];
	ld.global.u16 	%rs60, [%rd19+2];
	// begin inline asm
	{mul.f16 %rs58,%rs59,%rs60;
}
	// end inline asm
	// begin inline asm
	{add.f16 %rs61,%rs55,%rs58;
}
	// end inline asm
	ld.global.u16 	%rs65, [%rd15+4];
	ld.global.u16 	%rs66, [%rd19+4];
	// begin inline asm
	{mul.f16 %rs64,%rs65,%rs66;
}
	// end inline asm
	// begin inline asm
	{add.f16 %rs67,%rs61,%rs64;
}
	// end inline asm
	ld.global.u16 	%rs71, [%rd15+6];
	ld.global.u16 	%rs72, [%rd19+6];
	// begin inline asm
	{mul.f16 %rs70,%rs71,%rs72;
}
	// end inline asm
	// begin inline asm
	{add.f16 %rs73,%rs67,%rs70;
}
	// end inline asm
	ld.global.u16 	%rs77, [%rd15+8];
	ld.global.u16 	%rs78, [%rd19+8];
	// begin inline asm
	{mul.f16 %rs76,%rs77,%rs78;
}
	// end inline asm
	// begin inline asm
	{add.f16 %rs79,%rs73,%rs76;
}
	// end inline asm
	ld.global.u16 	%rs83, [%rd15+10];
	ld.global.u16 	%rs84, [%rd19+10];
	// begin inline asm
	{mul.f16 %rs82,%rs83,%rs84;
}
	// end inline asm
	// begin inline asm
	{add.f16 %rs85,%rs79,%rs82;
}
	// end inline asm
	ld.global.u16 	%rs89, [%rd15+12];
	ld.global.u16 	%rs90, [%rd19+12];
	// begin inline asm
	{mul.f16 %rs88,%rs89,%rs90;
}
	// end inline asm
	// begin inline asm
	{add.f16 %rs91,%rs85,%rs88;
}
	// end inline asm
	ld.global.u16 	%rs95, [%rd15+14];
	ld.global.u16 	%rs96, [%rd19+14];
	// begin inline asm
	{mul.f16 %rs94,%rs95,%rs96;
}
	// end inline asm
	// begin inline asm
	{add.f16 %rs105,%rs91,%rs94;
}
	// end inline asm
	add.s32 	%r12, %r12, 16;
	add.s32 	%r11, %r11, 16;
	add.s64 	%rd19, %rd19, 32;
	setp.ne.s32 	%p2, %r12, 784;
	@%p2 bra 	$L__BB0_2;
	mov.f32 	%f1, 0f00000000;
	// begin inline asm
	{  cvt.rn.f16.f32 %rs100, %f1;}

	// end inline asm
	// begin inline asm
	{ .reg .pred __$temp3;
  setp.gt.f16  __$temp3, %rs105, %rs100;
  selp.u16 %rs101, 1, 0, __$temp3;}
	// end inline asm
	setp.eq.s16 	%p3, %rs101, 0;
	selp.b16 	%rs104, %rs100, %rs105, %p3;
	cvta.to.global.u64 	%rd16, %rd8;
	add.s64 	%rd18, %rd16, %rd10;
	st.global.u16 	[%rd18], %rs104;
$L__BB0_4:
	ret;

}
	// .globl	_Z26forward_output_tensor_coreP6__halfS0_S0_S0_i
.visible .entry _Z26forward_output_tensor_coreP6__halfS0_S0_S0_i(
	.param .u64 .ptr .align 1 _Z26forward_output_tensor_coreP6__halfS0_S0_S0_i_param_0,
	.param .u64 .ptr .align 1 _Z26forward_output_tensor_coreP6__halfS0_S0_S0_i_param_1,
	.param .u64 .ptr .align 1 _Z26forward_output_tensor_coreP6__halfS0_S0_S0_i_param_2,
	.param .u64 .ptr .align 1 _Z26forward_output_tensor_coreP6__halfS0_S0_S0_i_param_3,
	.param .u32 _Z26forward_output_tensor_coreP6__halfS0_S0_S0_i_param_4
)
{
	.reg .pred 	%p<2>;
	.reg .b16 	%rs<769>;
	.reg .b32 	%r<6>;
	.reg .b64 	%rd<14>;

	ld.param.u64 	%rd1, [_Z26forward_output_tensor_coreP6__halfS0_S0_S0_i_param_0];
	ld.param.u64 	%rd2, [_Z26forward_output_tensor_coreP6__halfS0_S0_S0_i_param_1];
	ld.param.u64 	%rd3, [_Z26forward_output_tensor_coreP6__halfS0_S0_S0_i_param_2];
	ld.param.u64 	%rd4, [_Z26forward_output_tensor_coreP6__halfS0_S0_S0_i_param_3];
	mov.u32 	%r2, %ctaid.x;
	mov.u32 	%r3, %ntid.x;
	mov.u32 	%r4, %tid.x;
	mad.lo.s32 	%r1, %r2, %r3, %r4;
	setp.gt.s32 	%p1, %r1, 9;
	@%p1 bra 	$L__BB1_2;
	cvta.to.global.u64 	%rd5, %rd1;
	cvta.to.global.u64 	%rd6, %rd2;
	cvta.to.global.u64 	%rd7, %rd4;
	cvta.to.global.u64 	%rd8, %rd3;
	mul.wide.s32 	%rd9, %r1, 2;
	add.s64 	%rd10, %rd8, %rd9;
	ld.global.u16 	%rs5, [%rd10];
	shl.b32 	%r5, %r1, 7;
	mul.wide.s32 	%rd11, %r5, 2;
	add.s64 	%rd12, %rd6, %rd11;
	ld.global.u16 	%rs2, [%rd12];
	ld.global.u16 	%rs3, [%rd5];
	// begin inline asm
	{mul.f16 %rs1,%rs2,%rs3;
}
	// end inline asm
	// begin inline asm
	{add.f16 %rs4,%rs5,%rs1;
}
	// end inline asm
	ld.global.u16 	%rs8, [%rd12+2];
	ld.global.u16 	%rs9, [%rd5+2];
	// begin inline asm
	{mul.f16 %rs7,%rs8,%rs9;
}
	// end inline asm
	// begin inline asm
	{add.f16 %rs10,%rs4,%rs7;
}
	// end inline asm
	ld.global.u16 	%rs14, [%rd12+4];
	ld.global.u16 	%rs15, [%rd5+4];
	// begin inline asm
	{mul.f16 %rs13,%rs14,%rs15;
}
	// end inline asm
	// begin inline asm
	{add.f16 %rs16,%rs10,%rs13;
}
	// end inline asm
	ld.global.u16 	%rs20, [%rd12+6];
	ld.global.u16 	%rs21, [%rd5+6];
	// begin inline asm
	{mul.f16 %rs19,%rs20,%rs21;
}
	// end inline asm
	// begin inline asm
	{add.f16 %rs22,%rs16,%rs19;
}
	// end inline asm
	ld.global.u16 	%rs26, [%rd12+8];
	ld.global.u16 	%rs27, [%rd5+8];
	// begin inline asm
	{mul.f16 %rs25,%rs26,%rs27;
}
	// end inline asm
	// begin inline asm
	{add.f16 %rs28,%rs22,%rs25;
}
	// end inline asm
	ld.global.u16 	%rs32, [%rd12+10];
	ld.global.u16 	%rs33, [%rd5+10];
	// begin inline asm
	{mul.f16 %rs31,%rs32,%rs33;
}
	// end inline asm
	// begin inline asm
	{add.f16 %rs34,%rs28,%rs31;
}
	// end inline asm
	ld.global.u16 	%rs38, [%rd12+12];
	ld.global.u16 	%rs39, [%rd5+12];
	// begin inline asm
	{mul.f16 %rs37,%rs38,%rs39;
}
	// end inline asm
	// begin inline asm
	{add.f16 %rs40,%rs34,%rs37;
}
	// end inline asm
	ld.global.u16 	%rs44, [%rd12+14];
	ld.global.u16 	%rs45, [%rd5+14];
	// begin inline asm
	{mul.f16 %rs43,%rs44,%rs45;
}
	// end inline asm
	// begin inline asm
	{add.f16 %rs46,%rs40,%rs43;
}
	// end inline asm
	ld.global.u16 	%rs50, [%rd12+16];
	ld.global.u16 	%rs51, [%rd5+16];
	// begin inline asm
	{mul.f16 %rs49,%rs50,%rs51;
}
	// end inline asm
	// begin inline asm
	{add.f16 %rs52,%rs46,%rs49;
}
	// end inline asm
	ld.global.u16 	%rs56, [%rd12+18];
	ld.global.u16 	%rs57, [%rd5+18];
	// begin inline asm
	{mul.f16 %rs55,%rs56,%rs57;
}
	// end inline asm
	// begin inline asm
	{add.f16 %rs58,%rs52,%rs55;
}
	// end inline asm
	ld.global.u16 	%rs62, [%rd12+20];
	ld.global.u16 	%rs63, [%rd5+20];
	// begin inline asm
	{mul.f16 %rs61,%rs62,%rs63;
}
	// end inline asm
	// begin inline asm
	{add.f16 %rs64,%rs58,%rs61;
}
	// end inline asm
	ld.global.u16 	%rs68, [%rd12+22];
	ld.global.u16 	%rs69, [%rd5+22];
	// begin inline asm
	{mul.f16 %rs67,%rs68,%rs69;
}
	// end inline asm
	// begin inline asm
	{add.f16 %rs70,%rs64,%rs67;
}
	// end inline asm
	ld.global.u16 	%rs74, [%rd12+24];
	ld.global.u16 	%rs75, [%rd5+24];
	// begin inline asm
	{mul.f16 %rs73,%rs74,%rs75;
}
	// end inline asm
	// begin inline asm
	{add.f16 %rs76,%rs70,%rs73;
}
	// end inline asm
	ld.global.u16 	%rs80, [%rd12+26];
	ld.global.u16 	%rs81, [%rd5+26];
	// begin inline asm
	{mul.f16 %rs79,%rs80,%rs81;
}
	// end inline asm
	// begin inline asm
	{add.f16 %rs82,%rs76,%rs79;
}
	// end inline asm
	ld.global.u16 	%rs86, [%rd12+28];
	ld.global.u16 	%rs87, [%rd5+28];
	// begin inline asm
	{mul.f16 %rs85,%rs86,%rs87;
}
	// end inline asm
	// begin inline asm
	{add.f16 %rs88,%rs82,%rs85;
}
	// end inline asm
	ld.global.u16 	%rs92, [%rd12+30];
	ld.global.u16 	%rs93, [%rd5+30];
	// begin inline asm
	{mul.f16 %rs91,%rs92,%rs93;
}
	// end inline asm
	// begin inline asm
	{add.f16 %rs94,%rs88,%rs91;
}
	// end inline asm
	ld.global.u16 	%rs98, [%rd12+32];
	ld.global.u16 	%rs99, [%rd5+32];
	// begin inline asm
	{mul.f16 %rs97,%rs98,%rs99;
}
	// end inline asm
	// begin inline asm
	{add.f16 %rs100,%rs94,%rs97;
}
	// end inline asm
	ld.global.u16 	%rs104, [%rd12+34];
	ld.global.u16 	%rs105, [%rd5+34];
	// begin inline asm
	{mul.f16 %rs103,%rs104,%rs105;
}
	// end inline asm
	// begin inline asm
	{add.f16 %rs106,%rs100,%rs103;
}
	// end inline asm
	ld.global.u16 	%rs110, [%rd12+36];
	ld.global.u16 	%rs111, [%rd5+36];
	// begin inline asm
	{mul.f16 %rs109,%rs110,%rs111;
}
	// end inline asm
	// begin inline asm
	{add.f16 %rs112,%rs106,%rs109;
}
	// end inline asm
	ld.global.u16 	%rs116, [%rd12+38];
	ld.global.u16 	%rs117, [%rd5+38];
	// begin inline asm
	{mul.f16 %rs115,%rs116,%rs117;
}
	// end inline asm
	// begin inline asm
	{add.f16 %rs118,%rs112,%rs115;
}
	// end inline asm
	ld.global.u16 	%rs122, [%rd12+40];
	ld.global.u16 	%rs123, [%rd5+40];
	// begin inline asm
	{mul.f16 %rs121,%rs122,%rs123;
}
	// end inline asm
	// begin inline asm
	{add.f16 %rs124,%rs118,%rs121;
}
	// end inline asm
	ld.global.u16 	%rs128, [%rd12+42];
	ld.global.u16 	%rs129, [%rd5+42];
	// begin inline asm
	{mul.f16 %rs127,%rs128,%rs129;
}
	// end inline asm
	// begin inline asm
	{add.f16 %rs130,%rs124,%rs127;
}
	// end inline asm
	ld.global.u16 	%rs134, [%rd12+44];
	ld.global.u16 	%rs135, [%rd5+44];
	// begin inline asm
	{mul.f16 %rs133,%rs134,%rs135;
}
	// end inline asm
	// begin inline asm
	{add.f16 %rs136,%rs130,%rs133;
}
	// end inline asm
	ld.global.u16 	%rs140, [%rd12+46];
	ld.global.u16 	%rs141, [%rd5+46];
	// begin inline asm
	{mul.f16 %rs139,%rs140,%rs141;
}
	// end inline asm
	// begin inline asm
	{add.f16 %rs142,%rs136,%rs139;
}
	// end inline asm
	ld.global.u16 	%rs146, [%rd12+48];
	ld.global.u16 	%rs147, [%rd5+48];
	// begin inline asm
	{mul.f16 %rs145,%rs146,%rs147;
}
	// end inline asm
	// begin inline asm
	{add.f16 %rs148,%rs142,%rs145;
}
	// end inline asm
	ld.global.u16 	%rs152, [%rd12+50];
	ld.global.u16 	%rs153, [%rd5+50];
	// begin inline asm
	{mul.f16 %rs151,%rs152,%rs153;
}
	// end inline asm
	// begin inline asm
	{add.f16 %rs154,%rs148,%rs151;
}
	// end inline asm
	ld.global.u16 	%rs158, [%rd12+52];
	ld.global.u16 	%rs159, [%rd5+52];
	// begin inline asm
	{mul.f16 %rs157,%rs158,%rs159;
}
	// end inline asm
	// begin inline asm
	{add.f16 %rs160,%rs154,%rs157;
}
	// end inline asm
	ld.global.u16 	%rs164, [%rd12+54];
	ld.global.u16 	%rs165, [%rd5+54];
	// begin inline asm
	{mul.f16 %rs163,%rs164,%rs165;
}
	// end inline asm
	// begin inline asm
	{add.f16 %rs166,%rs160,%rs163;
}
	// end inline asm
	ld.global.u16 	%rs170, [%rd12+56];
	ld.global.u16 	%rs171, [%rd5+56];
	// begin inline asm
	{mul.f16 %rs169,%rs170,%rs171;
}
	// end inline asm
	// begin inline asm
	{add.f16 %rs172,%rs166,%rs169;
}
	// end inline asm
	ld.global.u16 	%rs176, [%rd12+58];
	ld.global.u16 	%rs177, [%rd5+58];
	// begin inline asm
	{mul.f16 %rs175,%rs176,%rs177;
}
	// end inline asm
	// begin inline asm
	{add.f16 %rs178,%rs172,%rs175;
}
	// end inline asm
	ld.global.u16 	%rs182, [%rd12+60];
	ld.global.u16 	%rs183, [%rd5+60];
	// begin inline asm
	{mul.f16 %rs181,%rs182,%rs183;
}
	// end inline asm
	// begin inline asm
	{add.f16 %rs184,%rs178,%rs181;
}
	// end inline asm
	ld.global.u16 	%rs188, [%rd12+62];
	ld.global.u16 	%rs189, [%rd5+62];
	// begin inline asm
	{mul.f16 %rs187,%rs188,%rs189;
}
	// end inline asm
	// begin inline asm
	{add.f16 %rs190,%rs184,%rs187;
}
	// end inline asm
	ld.global.u16 	%rs194, [%rd12+64];
	ld.global.u16 	%rs195, [%rd5+64];
	// begin inline asm
	{mul.f16 %rs193,%rs194,%rs195;
}
	// end inline asm
	// begin inline asm
	{add.f16 %rs196,%rs190,%rs193;
}
	// end inline asm
	ld.global.u16 	%rs200, [%rd12+66];
	ld.global.u16 	%rs201, [%rd5+66];
	// begin inline asm
	{mul.f16 %rs199,%rs200,%rs201;
}
	// end inline asm
	// begin inline asm
	{add.f16 %rs202,%rs196,%rs199;
}
	// end inline asm
	ld.global.u16 	%rs206, [%rd12+68];
	ld.global.u16 	%rs207, [%rd5+68];
	// begin inline asm
	{mul.f16 %rs205,%rs206,%rs207;
}
	// end inline asm
	// begin inline asm
	{add.f16 %rs208,%rs202,%rs205;
}
	// end inline asm
	ld.global.u16 	%rs212, [%rd12+70];
	ld.global.u16 	%rs213, [%rd5+70];
	// begin inline asm
	{mul.f16 %rs211,%rs212,%rs213;
}
	// end inline asm
	// begin inline asm
	{add.f16 %rs214,%rs208,%rs211;
}
	// end inline asm
	ld.global.u16 	%rs218, [%rd12+72];
	ld.global.u16 	%rs219, [%rd5+72];
	// begin inline asm
	{mul.f16 %rs217,%rs218,%rs219;
}
	// end inline asm
	// begin inline asm
	{add.f16 %rs220,%rs214,%rs217;
}
	// end inline asm
	ld.global.u16 	%rs224, [%rd12+74];
	ld.global.u16 	%rs225, [%rd5+74];
	// begin inline asm
	{mul.f16 %rs223,%rs224,%rs225;
}
	// end inline asm
	// begin inline asm
	{add.f16 %rs226,%rs220,%rs223;
}
	// end inline asm
	ld.global.u16 	%rs230, [%rd12+76];
	ld.global.u16 	%rs231, [%rd5+76];
	// begin inline asm
	{mul.f16 %rs229,%rs230,%rs231;
}
	// end inline asm
	// begin inline asm
	{add.f16 %rs232,%rs226,%rs229;
}
	// end inline asm
	ld.global.u16 	%rs236, [%rd12+78];
	ld.global.u16 	%rs237, [%rd5+78];
	// begin inline asm
	{mul.f16 %rs235,%rs236,%rs237;
}
	// end inline asm
	// begin inline asm
	{add.f16 %rs238,%rs232,%rs235;
}
	// end inline asm
	ld.global.u16 	%rs242, [%rd12+80];
	ld.global.u16 	%rs243, [%rd5+80];
	// begin inline asm
	{mul.f16 %rs241,%rs242,%rs243;
}
	// end inline asm
	// begin inline asm
	{add.f16 %rs244,%rs238,%rs241;
}
	// end inline asm
	ld.global.u16 	%rs248, [%rd12+82];
	ld.global.u16 	%rs249, [%rd5+82];
	// begin inline asm
	{mul.f16 %rs247,%rs248,%rs249;
}
	// end inline asm
	// begin inline asm
	{add.f16 %rs250,%rs244,%rs247;
}
	// end inline asm
	ld.global.u16 	%rs254, [%rd12+84];
	ld.global.u16 	%rs255, [%rd5+84];
	// begin inline asm
	{mul.f16 %rs253,%rs254,%rs255;
}
	// end inline asm
	// begin inline asm
	{add.f16 %rs256,%rs250,%rs253;
}
	// end inline asm
	ld.global.u16 	%rs260, [%rd12+86];
	ld.global.u16 	%rs261, [%rd5+86];
	// begin inline asm
	{mul.f16 %rs259,%rs260,%rs261;
}
	// end inline asm
	// begin inline asm
	{add.f16 %rs262,%rs256,%rs259;
}
	// end inline asm
	ld.global.u16 	%rs266, [%rd12+88];
	ld.global.u16 	%rs267, [%rd5+88];
	// begin inline asm
	{mul.f16 %rs265,%rs266,%rs267;
}
	// end inline asm
	// begin inline asm
	{add.f16 %rs268,%rs262,%rs265;
}
	// end inline asm
	ld.global.u16 	%rs272, [%rd12+90];
	ld.global.u16 	%rs273, [%rd5+90];
	// begin inline asm
	{mul.f16 %rs271,%rs272,%rs273;
}
	// end inline asm
	// begin inline asm
	{add.f16 %rs274,%rs268,%rs271;
}
	// end inline asm
	ld.global.u16 	%rs278, [%rd12+92];
	ld.global.u16 	%rs279, [%rd5+92];
	// begin inline asm
	{mul.f16 %rs277,%rs278,%rs279;
}
	// end inline asm
	// begin inline asm
	{add.f16 %rs280,%rs274,%rs277;
}
	// end inline asm
	ld.global.u16 	%rs284, [%rd12+94];
	ld.global.u16 	%rs285, [%rd5+94];
	// begin inline asm
	{mul.f16 %rs283,%rs284,%rs285;
}
	// end inline asm
	// begin inline asm
	{add.f16 %rs286,%rs280,%rs283;
}
	// end inline asm
	ld.global.u16 	%rs290, [%rd12+96];
	ld.global.u16 	%rs291, [%rd5+96];
	// begin inline asm
	{mul.f16 %rs289,%rs290,%rs291;
}
	// end inline asm
	// begin inline asm
	{add.f16 %rs292,%rs286,%rs289;
}
	// end inline asm
	ld.global.u16 	%rs296, [%rd12+98];
	ld.global.u16 	%rs297, [%rd5+98];
	// begin inline asm
	{mul.f16 %rs295,%rs296,%rs297;
}
	// end inline asm
	// begin inline asm
	{add.f16 %rs298,%rs292,%rs295;
}
	// end inline asm
	ld.global.u16 	%rs302, [%rd12+100];
	ld.global.u16 	%rs303, [%rd5+100];
	// begin inline asm
	{mul.f16 %rs301,%rs302,%rs303;
}
	// end inline asm
	// begin inline asm
	{add.f16 %rs304,%rs298,%rs301;
}
	// end inline asm
	ld.global.u16 	%rs308, [%rd12+102];
	ld.global.u16 	%rs309, [%rd5+102];
	// begin inline asm
	{mul.f16 %rs307,%rs308,%rs309;
}
	// end inline asm
	// begin inline asm
	{add.f16 %rs310,%rs304,%rs307;
}
	// end inline asm
	ld.global.u16 	%rs314, [%rd12+104];
	ld.global.u16 	%rs315, [%rd5+104];
	// begin inline asm
	{mul.f16 %rs313,%rs314,%rs315;
}
	// end inline asm
	// begin inline asm
	{add.f16 %rs316,%rs310,%rs313;
}
	// end inline asm
	ld.global.u16 	%rs320, [%rd12+106];
	ld.global.u16 	%rs321, [%rd5+106];
	// begin inline asm
	{mul.f16 %rs319,%rs320,%rs321;
}
	// end inline asm
	// begin inline asm
	{add.f16 %rs322,%rs316,%rs319;
}
	// end inline asm
	ld.global.u16 	%rs326, [%rd12+108];
	ld.global.u16 	%rs327, [%rd5+108];
	// begin inline asm
	{mul.f16 %rs325,%rs326,%rs327;
}
	// end inline asm
	// begin inline asm
	{add.f16 %rs328,%rs322,%rs325;
}
	// end inline asm
	ld.global.u16 	%rs332, [%rd12+110];
	ld.global.u16 	%rs333, [%rd5+110];
	// begin inline asm
	{mul.f16 %rs331,%rs332,%rs333;
}
	// end inline asm
	// begin inline asm
	{add.f16 %rs334,%rs328,%rs331;
}
	// end inline asm
	ld.global.u16 	%rs338, [%rd12+112];
	ld.global.u16 	%rs339, [%rd5+112];
	// begin inline asm
	{mul.f16 %rs337,%rs338,%rs339;
}
	// end inline asm
	// begin inline asm
	{add.f16 %rs340,%rs334,%rs337;
}
	// end inline asm
	ld.global.u16 	%rs344, [%rd12+114];
	ld.global.u16 	%rs345, [%rd5+114];
	// begin inline asm
	{mul.f16 %rs343,%rs344,%rs345;
}
	// end inline asm
	// begin inline asm
	{add.f16 %rs346,%rs340,%rs343;
}
	// end inline asm
	ld.global.u16 	%rs350, [%rd12+116];
	ld.global.u16 	%rs351, [%rd5+116];
	// begin inline asm
	{mul.f16 %rs349,%rs350,%rs351;
}
	// end inline asm
	// begin inline asm
	{add.f16 %rs352,%rs346,%rs349;
}
	// end inline asm
	ld.global.u16 	%rs356, [%rd12+118];
	ld.global.u16 	%rs357, [%rd5+118];
	// begin inline asm
	{mul.f16 %rs355,%rs356,%rs357;
}
	// end inline asm
	// begin inline asm
	{add.f16 %rs358,%rs352,%rs355;
}
	// end inline asm
	ld.global.u16 	%rs362, [%rd12+120];
	ld.global.u16 	%rs363, [%rd5+120];
	// begin inline asm
	{mul.f16 %rs361,%rs362,%rs363;
}
	// end inline asm
	// begin inline asm
	{add.f16 %rs364,%rs358,%rs361;
}
	// end inline asm
	ld.global.u16 	%rs368, [%rd12+122];
	ld.global.u16 	%rs369, [%rd5+122];
	// begin inline asm
	{mul.f16 %rs367,%rs368,%rs369;
}
	// end inline asm
	// begin inline asm
	{add.f16 %rs370,%rs364,%rs367;
}
	// end inline asm
	ld.global.u16 	%rs374, [%rd12+124];
	ld.global.u16 	%rs375, [%rd5+124];
	// begin inline asm
	{mul.f16 %rs373,%rs374,%rs375;
}
	// end inline asm
	// begin inline asm
	{add.f16 %rs376,%rs370,%rs373;
}
	// end inline asm
	ld.global.u16 	%rs380, [%rd12+126];
	ld.global.u16 	%rs381, [%rd5+126];
	// begin inline asm
	{mul.f16 %rs379,%rs380,%rs381;
}
	// end inline asm
	// begin inline asm
	{add.f16 %rs382,%rs376,%rs379;
}
	// end inline asm
	ld.global.u16 	%rs386, [%rd12+128];
	ld.global.u16 	%rs387, [%rd5+128];
	// begin inline asm
	{mul.f16 %rs385,%rs386,%rs387;
}
	// end inline asm
	// begin inline asm
	{add.f16 %rs388,%rs382,%rs385;
}
	// end inline asm
	ld.global.u16 	%rs392, [%rd12+130];
	ld.global.u16 	%rs393, [%rd5+130];
	// begin inline asm
	{mul.f16 %rs391,%rs392,%rs393;
}
	// end inline asm
	// begin inline asm
	{add.f16 %rs394,%rs388,%rs391;
}
	// end inline asm
	ld.global.u16 	%rs398, [%rd12+132];
	ld.global.u16 	%rs399, [%rd5+132];
	// begin inline asm
	{mul.f16 %rs397,%rs398,%rs399;
}
	// end inline asm
	// begin inline asm
	{add.f16 %rs400,%rs394,%rs397;
}
	// end inline asm
	ld.global.u16 	%rs404, [%rd12+134];
	ld.global.u16 	%rs405, [%rd5+134];
	// begin inline asm
	{mul.f16 %rs403,%rs404,%rs405;
}
	// end inline asm
	// begin inline asm
	{add.f16 %rs406,%rs400,%rs403;
}
	// end inline asm
	ld.global.u16 	%rs410, [%rd12+136];
	ld.global.u16 	%rs411, [%rd5+136];
	// begin inline asm
	{mul.f16 %rs409,%rs410,%rs411;
}
	// end inline asm
	// begin inline asm
	{add.f16 %rs412,%rs406,%rs409;
}
	// end inline asm
	ld.global.u16 	%rs416, [%rd12+138];
	ld.global.u16 	%rs417, [%rd5+138];
	// begin inline asm
	{mul.f16 %rs415,%rs416,%rs417;
}
	// end inline asm
	// begin inline asm
	{add.f16 %rs418,%rs412,%rs415;
}
	// end inline asm
	ld.global.u16 	%rs422, [%rd12+140];
	ld.global.u16 	%rs423, [%rd5+140];
	// begin inline asm
	{mul.f16 %rs421,%rs422,%rs423;
}
	// end inline asm
	// begin inline asm
	{add.f16 %rs424,%rs418,%rs421;
}
	// end inline asm
	ld.global.u16 	%rs428, [%rd12+142];
	ld.global.u16 	%rs429, [%rd5+142];
	// begin inline asm
	{mul.f16 %rs427,%rs428,%rs429;
}
	// end inline asm
	// begin inline asm
	{add.f16 %rs430,%rs424,%rs427;
}
	// end inline asm
	ld.global.u16 	%rs434, [%rd12+144];
	ld.global.u16 	%rs435, [%rd5+144];
	// begin inline asm
	{mul.f16 %rs433,%rs434,%rs435;
}
	// end inline asm
	// begin inline asm
	{add.f16 %rs436,%rs430,%rs433;
}
	// end inline asm
	ld.global.u16 	%rs440, [%rd12+146];
	ld.global.u16 	%rs441, [%rd5+146];
	// begin inline asm
	{mul.f16 %rs439,%rs440,%rs441;
}
	// end inline asm
	// begin inline asm
	{add.f16 %rs442,%rs436,%rs439;
}
	// end inline asm
	ld.global.u16 	%rs446, [%rd12+148];
	ld.global.u16 	%rs447, [%rd5+148];
	// begin inline asm
	{mul.f16 %rs445,%rs446,%rs447;
}
	// end inline asm
	// begin inline asm
	{add.f16 %rs448,%rs442,%rs445;
}
	// end inline asm
	ld.global.u16 	%rs452, [%rd12+150];
	ld.global.u16 	%rs453, [%rd5+150];
	// begin inline asm
	{mul.f16 %rs451,%rs452,%rs453;
}
	// end inline asm
	// begin inline asm
	{add.f16 %rs454,%rs448,%rs451;
}
	// end inline asm
	ld.global.u16 	%rs458, [%rd12+152];
	ld.global.u16 	%rs459, [%rd5+152];
	// begin inline asm
	{mul.f16 %rs457,%rs458,%rs459;
}
	// end inline asm
	// begin inline asm
	{add.f16 %rs460,%rs454,%rs457;
}
	// end inline asm
	ld.global.u16 	%rs464, [%rd12+154];
	ld.global.u16 	%rs465, [%rd5+154];
	// begin inline asm
	{mul.f16 %rs463,%rs464,%rs465;
}
	// end inline asm
	// begin inline asm
	{add.f16 %rs466,%rs460,%rs463;
}
	// end inline asm
	ld.global.u16 	%rs470, [%rd12+156];
	ld.global.u16 	%rs471, [%rd5+156];
	// begin inline asm
	{mul.f16 %rs469,%rs470,%rs471;
}
	// end inline asm
	// begin inline asm
	{add.f16 %rs472,%rs466,%rs469;
}
	// end inline asm
	ld.global.u16 	%rs476, [%rd12+158];
	ld.global.u16 	%rs477, [%rd5+158];
	// begin inline asm
	{mul.f16 %rs475,%rs476,%rs477;
}
	// end inline asm
	// begin inline asm
	{add.f16 %rs478,%rs472,%rs475;
}
	// end inline asm
	ld.global.u16 	%rs482, [%rd12+160];
	ld.global.u16 	%rs483, [%rd5+160];
	// begin inline asm
	{mul.f16 %rs481,%rs482,%rs483;
}
	// end inline asm
	// begin inline asm
	{add.f16 %rs484,%rs478,%rs481;
}
	// end inline asm
	ld.global.u16 	%rs488, [%rd12+162];
	ld.global.u16 	%rs489, [%rd5+162];
	// begin inline asm
	{mul.f16 %rs487,%rs488,%rs489;
}
	// end inline asm
	// begin inline asm
	{add.f16 %rs490,%rs484,%rs487;
}
	// end inline asm
	ld.global.u16 	%rs494, [%rd12+164];
	ld.global.u16 	%rs495, [%rd5+164];
	// begin inline asm
	{mul.f16 %rs493,%rs494,%rs495;
}
	// end inline asm
	// begin inline asm
	{add.f16 %rs496,%rs490,%rs493;
}
	// end inline asm
	ld.global.u16 	%rs500, [%rd12+166];
	ld.global.u16 	%rs501, [%rd5+166];
	// begin inline asm
	{mul.f16 %rs499,%rs500,%rs501;
}
	// end inline asm
	// begin inline asm
	{add.f16 %rs502,%rs496,%rs499;
}
	// end inline asm
	ld.global.u16 	%rs506, [%rd12+168];
	ld.global.u16 	%rs507, [%rd5+168];
	// begin inline asm
	{mul.f16 %rs505,%rs506,%rs507;
}
	// end inline asm
	// begin inline asm
	{add.f16 %rs508,%rs502,%rs505;
}
	// end inline asm
	ld.global.u16 	%rs512, [%rd12+170];
	ld.global.u16 	%rs513, [%rd5+170];
	// begin inline asm
	{mul.f16 %rs511,%rs512,%rs513;
}
	// end inline asm
	// begin inline asm
	{add.f16 %rs514,%rs508,%rs511;
}
	// end inline asm
	ld.global.u16 	%rs518, [%rd12+172];
	ld.global.u16 	%rs519, [%rd5+172];
	// begin inline asm
	{mul.f16 %rs517,%rs518,%rs519;
}
	// end inline asm
	// begin inline asm
	{add.f16 %rs520,%rs514,%rs517;
}
	// end inline asm
	ld.global.u16 	%rs524, [%rd12+174];
	ld.global.u16 	%rs525, [%rd5+174];
	// begin inline asm
	{mul.f16 %rs523,%rs524,%rs525;
}
	// end inline asm
	// begin inline asm
	{add.f16 %rs526,%rs520,%rs523;
}
	// end inline asm
	ld.global.u16 	%rs530, [%rd12+176];
	ld.global.u16 	%rs531, [%rd5+176];
	// begin inline asm
	{mul.f16 %rs529,%rs530,%rs531;
}
	// end inline asm
	// begin inline asm
	{add.f16 %rs532,%rs526,%rs529;
}
	// end inline asm
	ld.global.u16 	%rs536, [%rd12+178];
	ld.global.u16 	%rs537, [%rd5+178];
	// begin inline asm
	{mul.f16 %rs535,%rs536,%rs537;
}
	// end inline asm
	// begin inline asm
	{add.f16 %rs538,%rs532,%rs535;
}
	// end inline asm
	ld.global.u16 	%rs542, [%rd12+180];
	ld.global.u16 	%rs543, [%rd5+180];
	// begin inline asm
	{mul.f16 %rs541,%rs542,%rs543;
}
	// end inline asm
	// begin inline asm
	{add.f16 %rs544,%rs538,%rs541;
}
	// end inline asm
	ld.global.u16 	%rs548, [%rd12+182];
	ld.global.u16 	%rs549, [%rd5+182];
	// begin inline asm
	{mul.f16 %rs547,%rs548,%rs549;
}
	// end inline asm
	// begin inline asm
	{add.f16 %rs550,%rs544,%rs547;
}
	// end inline asm
	ld.global.u16 	%rs554, [%rd12+184];
	ld.global.u16 	%rs555, [%rd5+184];
	// begin inline asm
	{mul.f16 %rs553,%rs554,%rs555;
}
	// end inline asm
	// begin inline asm
	{add.f16 %rs556,%rs550,%rs553;
}
	// end inline asm
	ld.global.u16 	%rs560, [%rd12+186];
	ld.global.u16 	%rs561, [%rd5+186];
	// begin inline asm
	{mul.f16 %rs559,%rs560,%rs561;
}
	// end inline asm
	// begin inline asm
	{add.f16 %rs562,%rs556,%rs559;
}
	// end inline asm
	ld.global.u16 	%rs566, [%rd12+188];
	ld.global.u16 	%rs567, [%rd5+188];
	// begin inline asm
	{mul.f16 %rs565,%rs566,%rs567;
}
	// end inline asm
	// begin inline asm
	{add.f16 %rs568,%rs562,%rs565;
}
	// end inline asm
	ld.global.u16 	%rs572, [%rd12+190];
	ld.global.u16 	%rs573, [%rd5+190];
	// begin inline asm
	{mul.f16 %rs571,%rs572,%rs573;
}
	// end inline asm
	// begin inline asm
	{add.f16 %rs574,%rs568,%rs571;
}
	// end inline asm
	ld.global.u16 	%rs578, [%rd12+192];
	ld.global.u16 	%rs579, [%rd5+192];
	// begin inline asm
	{mul.f16 %rs577,%rs578,%rs579;
}
	// end inline asm
	// begin inline asm
	{add.f16 %rs580,%rs574,%rs577;
}
	// end inline asm
	ld.global.u16 	%rs584, [%rd12+194];
	ld.global.u16 	%rs585, [%rd5+194];
	// begin inline asm
	{mul.f16 %rs583,%rs584,%rs585;
}
	// end inline asm
	// begin inline asm
	{add.f16 %rs586,%rs580,%rs583;
}
	// end inline asm
	ld.global.u16 	%rs590, [%rd12+196];
	ld.global.u16 	%rs591, [%rd5+196];
	// begin inline asm
	{mul.f16 %rs589,%rs590,%rs591;
}
	// end inline asm
	// begin inline asm
	{add.f16 %rs592,%rs586,%rs589;
}
	// end inline asm
	ld.global.u16 	%rs596, [%rd12+198];
	ld.global.u16 	%rs597, [%rd5+198];
	// begin inline asm
	{mul.f16 %rs595,%rs596,%rs597;
}
	// end inline asm
	// begin inline asm
	{add.f16 %rs598,%rs592,%rs595;
}
	// end inline asm
	ld.global.u16 	%rs602, [%rd12+200];
	ld.global.u16 	%rs603, [%rd5+200];
	// begin inline asm
	{mul.f16 %rs601,%rs602,%rs603;
}
	// end inline asm
	// begin inline asm
	{add.f16 %rs604,%rs598,%rs601;
}
	// end inline asm
	ld.global.u16 	%rs608, [%rd12+202];
	ld.global.u16 	%rs609, [%rd5+202];
	// begin inline asm
	{mul.f16 %rs607,%rs608,%rs609;
}
	// end inline asm
	// begin inline asm
	{add.f16 %rs610,%rs604,%rs607;
}
	// end inline asm
	ld.global.u16 	%rs614, [%rd12+204];
	ld.global.u16 	%rs615, [%rd5+204];
	// begin inline asm
	{mul.f16 %rs613,%rs614,%rs615;
}
	// end inline asm
	// begin inline asm
	{add.f16 %rs616,%rs610,%rs613;
}
	// end inline asm
	ld.global.u16 	%rs620, [%rd12+206];
	ld.global.u16 	%rs621, [%rd5+206];
	// begin inline asm
	{mul.f16 %rs619,%rs620,%rs621;
}
	// end inline asm
	// begin inline asm
	{add.f16 %rs622,%rs616,%rs619;
}
	// end inline asm
	ld.global.u16 	%rs626, [%rd12+208];
	ld.global.u16 	%rs627, [%rd5+208];
	// begin inline asm
	{mul.f16 %rs625,%rs626,%rs627;
}
	// end inline asm
	// begin inline asm
	{add.f16 %rs628,%rs622,%rs625;
}
	// end inline asm
	ld.global.u16 	%rs632, [%rd12+210];
	ld.global.u16 	%rs633, [%rd5+210];
	// begin inline asm
	{mul.f16 %rs631,%rs632,%rs633;
}
	// end inline asm
	// begin inline asm
	{add.f16 %rs634,%rs628,%rs631;
}
	// end inline asm
	ld.global.u16 	%rs638, [%rd12+212];
	ld.global.u16 	%rs639, [%rd5+212];
	// begin inline asm
	{mul.f16 %rs637,%rs638,%rs639;
}
	// end inline asm
	// begin inline asm
	{add.f16 %rs640,%rs634,%rs637;
}
	// end inline asm
	ld.global.u16 	%rs644, [%rd12+214];
	ld.global.u16 	%rs645, [%rd5+214];
	// begin inline asm
	{mul.f16 %rs643,%rs644,%rs645;
}
	// end inline asm
	// begin inline asm
	{add.f16 %rs646,%rs640,%rs643;
}
	// end inline asm
	ld.global.u16 	%rs650, [%rd12+216];
	ld.global.u16 	%rs651, [%rd5+216];
	// begin inline asm
	{mul.f16 %rs649,%rs650,%rs651;
}
	// end inline asm
	// begin inline asm
	{add.f16 %rs652,%rs646,%rs649;
}
	// end inline asm
	ld.global.u16 	%rs656, [%rd12+218];
	ld.global.u16 	%rs657, [%rd5+218];
	// begin inline asm
	{mul.f16 %rs655,%rs656,%rs657;
}
	// end inline asm
	// begin inline asm
	{add.f16 %rs658,%rs652,%rs655;
}
	// end inline asm
	ld.global.u16 	%rs662, [%rd12+220];
	ld.global.u16 	%rs663, [%rd5+220];
	// begin inline asm
	{mul.f16 %rs661,%rs662,%rs663;
}
	// end inline asm
	// begin inline asm
	{add.f16 %rs664,%rs658,%rs661;
}
	// end inline asm
	ld.global.u16 	%rs668, [%rd12+222];
	ld.global.u16 	%rs669, [%rd5+222];
	// begin inline asm
	{mul.f16 %rs667,%rs668,%rs669;
}
	// end inline asm
	// begin inline asm
	{add.f16 %rs670,%rs664,%rs667;
}
	// end inline asm
	ld.global.u16 	%rs674, [%rd12+224];
	ld.global.u16 	%rs675, [%rd5+224];
	// begin inline asm
	{mul.f16 %rs673,%rs674,%rs675;
}
	// end inline asm
	// begin inline asm
	{add.f16 %rs676,%rs670,%rs673;
}
	// end inline asm
	ld.global.u16 	%rs680, [%rd12+226];
	ld.global.u16 	%rs681, [%rd5+226];
	// begin inline asm
	{mul.f16 %rs679,%rs680,%rs681;
}
	// end inline asm
	// begin inline asm
	{add.f16 %rs682,%rs676,%rs679;
}
	// end inline asm
	ld.global.u16 	%rs686, [%rd12+228];
	ld.global.u16 	%rs687, [%rd5+228];
	// begin inline asm
	{mul.f16 %rs685,%rs686,%rs687;
}
	// end inline asm
	// begin inline asm
	{add.f16 %rs688,%rs682,%rs685;
}
	// end inline asm
	ld.global.u16 	%rs692, [%rd12+230];
	ld.global.u16 	%rs693, [%rd5+230];
	// begin inline asm
	{mul.f16 %rs691,%rs692,%rs693;
}
	// end inline asm
	// begin inline asm
	{add.f16 %rs694,%rs688,%rs691;
}
	// end inline asm
	ld.global.u16 	%rs698, [%rd12+232];
	ld.global.u16 	%rs699, [%rd5+232];
	// begin inline asm
	{mul.f16 %rs697,%rs698,%rs699;
}
	// end inline asm
	// begin inline asm
	{add.f16 %rs700,%rs694,%rs697;
}
	// end inline asm
	ld.global.u16 	%rs704, [%rd12+234];
	ld.global.u16 	%rs705, [%rd5+234];
	// begin inline asm
	{mul.f16 %rs703,%rs704,%rs705;
}
	// end inline asm
	// begin inline asm
	{add.f16 %rs706,%rs700,%rs703;
}
	// end inline asm
	ld.global.u16 	%rs710, [%rd12+236];
	ld.global.u16 	%rs711, [%rd5+236];
	// begin inline asm
	{mul.f16 %rs709,%rs710,%rs711;
}
	// end inline asm
	// begin inline asm
	{add.f16 %rs712,%rs706,%rs709;
}
	// end inline asm
	ld.global.u16 	%rs716, [%rd12+238];
	ld.global.u16 	%rs717, [%rd5+238];
	// begin inline asm
	{mul.f16 %rs715,%rs716,%rs717;
}
	// end inline asm
	// begin inline asm
	{add.f16 %rs718,%rs712,%rs715;
}
	// end inline asm
	ld.global.u16 	%rs722, [%rd12+240];
	ld.global.u16 	%rs723, [%rd5+240];
	// begin inline asm
	{mul.f16 %rs721,%rs722,%rs723;
}
	// end inline asm
	// begin inline asm
	{add.f16 %rs724,%rs718,%rs721;
}
	// end inline asm
	ld.global.u16 	%rs728, [%rd12+242];
	ld.global.u16 	%rs729, [%rd5+242];
	// begin inline asm
	{mul.f16 %rs727,%rs728,%rs729;
}
	// end inline asm
	// begin inline asm
	{add.f16 %rs730,%rs724,%rs727;
}
	// end inline asm
	ld.global.u16 	%rs734, [%rd12+244];
	ld.global.u16 	%rs735, [%rd5+244];
	// begin inline asm
	{mul.f16 %rs733,%rs734,%rs735;
}
	// end inline asm
	// begin inline asm
	{add.f16 %rs736,%rs730,%rs733;
}
	// end inline asm
	ld.global.u16 	%rs740, [%rd12+246];
	ld.global.u16 	%rs741, [%rd5+246];
	// begin inline asm
	{mul.f16 %rs739,%rs740,%rs741;
}
	// end inline asm
	// begin inline asm
	{add.f16 %rs742,%rs736,%rs739;
}
	// end inline asm
	ld.global.u16 	%rs746, [%rd12+248];
	ld.global.u16 	%rs747, [%rd5+248];
	// begin inline asm
	{mul.f16 %rs745,%rs746,%rs747;
}
	// end inline asm
	// begin inline asm
	{add.f16 %rs748,%rs742,%rs745;
}
	// end inline asm
	ld.global.u16 	%rs752, [%rd12+250];
	ld.global.u16 	%rs753, [%rd5+250];
	// begin inline asm
	{mul.f16 %rs751,%rs752,%rs753;
}
	// end inline asm
	// begin inline asm
	{add.f16 %rs754,%rs748,%rs751;
}
	// end inline asm
	ld.global.u16 	%rs758, [%rd12+252];
	ld.global.u16 	%rs759, [%rd5+252];
	// begin inline asm
	{mul.f16 %rs757,%rs758,%rs759;
}
	// end inline asm
	// begin inline asm
	{add.f16 %rs760,%rs754,%rs757;
}
	// end inline asm
	ld.global.u16 	%rs764, [%rd12+254];
	ld.global.u16 	%rs765, [%rd5+254];
	// begin inline asm
	{mul.f16 %rs763,%rs764,%rs765;
}
	// end inline asm
	// begin inline asm
	{add.f16 %rs766,%rs760,%rs763;
}
	// end inline asm
	add.s64 	%rd13, %rd7, %rd9;
	st.global.u16 	[%rd13], %rs766;
$L__BB1_2:
	ret;

}
	// .globl	_Z17softmax_optimizedP6__halfi
.visible .entry _Z17softmax_optimizedP6__halfi(
	.param .u64 .ptr .align 1 _Z17softmax_optimizedP6__halfi_param_0,
	.param .u32 _Z17softmax_optimizedP6__halfi_param_1
)
{
	.reg .pred 	%p<6>;
	.reg .b16 	%rs<23>;
	.reg .b32 	%r<4>;
	.reg .b32 	%f<29>;
	.reg .b64 	%rd<5>;
	// demoted variable
	.shared .align 2 .u16 _ZZ17softmax_optimizedP6__halfiE10sum_shared_$_0;
	ld.param.u64 	%rd2, [_Z17softmax_optimizedP6__halfi_param_0];
	mov.u32 	%r1, %tid.x;
	setp.ne.s32 	%p1, %r1, 0;
	@%p1 bra 	$L__BB2_2;
	mov.f32 	%f5, 0f00000000;
	// begin inline asm
	{  cvt.rn.f16.f32 %rs5, %f5;}

	// end inline asm
	st.shared.u16 	[_ZZ17softmax_optimizedP6__halfiE10sum_shared_$_0], %rs5;
$L__BB2_2:
	bar.sync 	0;
	setp.gt.u32 	%p2, %r1, 9;
	cvta.to.global.u64 	%rd3, %rd2;
	mul.wide.u32 	%rd4, %r1, 2;
	add.s64 	%rd1, %rd3, %rd4;
	@%p2 bra 	$L__BB2_4;
	ld.global.u16 	%rs6, [%rd1];
	// begin inline asm
	{  cvt.f32.f16 %f6, %rs6;}

	// end inline asm
	fma.rn.f32 	%f9, %f6, 0f3BBB989D, 0f3F000000;
	cvt.sat.f32.f32 	%f10, %f9;
	mov.f32 	%f11, 0f4B400001;
	mov.f32 	%f12, 0f437C0000;
	fma.rm.f32 	%f13, %f10, %f12, %f11;
	add.f32 	%f14, %f13, 0fCB40007F;
	neg.f32 	%f15, %f14;
	fma.rn.f32 	%f16, %f6, 0f3FB8AA3B, %f15;
	fma.rn.f32 	%f17, %f6, 0f32A57060, %f16;
	mov.b32 	%r2, %f13;
	shl.b32 	%r3, %r2, 23;
	mov.b32 	%f18, %r3;
	ex2.approx.ftz.f32 	%f19, %f17;
	ld.shared.u16 	%rs7, [_ZZ17softmax_optimizedP6__halfiE10sum_shared_$_0];
	// begin inline asm
	{  cvt.f32.f16 %f7, %rs7;}

	// end inline asm
	fma.rn.f32 	%f8, %f19, %f18, %f7;
	// begin inline asm
	{  cvt.rn.f16.f32 %rs8, %f8;}

	// end inline asm
	st.shared.u16 	[_ZZ17softmax_optimizedP6__halfiE10sum_shared_$_0], %rs8;
$L__BB2_4:
	setp.gt.u32 	%p3, %r1, 9;
	bar.sync 	0;
	@%p3 bra 	$L__BB2_9;
	ld.global.u16 	%rs9, [%rd1];
	ld.shared.u16 	%rs10, [_ZZ17softmax_optimizedP6__halfiE10sum_shared_$_0];
	// begin inline asm
	{  cvt.f32.f16 %f20, %rs9;}

	// end inline asm
	// begin inline asm
	{  cvt.f32.f16 %f21, %rs10;}

	// end inline asm
	// begin inline asm
	{rcp.approx.ftz.f32 %f22, %f21;
}
	// end inline asm
	mul.f32 	%f24, %f20, %f22;
	// begin inline asm
	{  cvt.rn.f16.f32 %rs22, %f24;}

	// end inline asm
	// begin inline asm
	{abs.f16 %rs12,%rs22;
}
	// end inline asm
	mov.b16 	%rs16, 143;
	// begin inline asm
	{ .reg .pred __$temp3;
  setp.lt.f16  __$temp3, %rs12, %rs16;
  selp.u16 %rs14, 1, 0, __$temp3;}
	// end inline asm
	setp.eq.s16 	%p4, %rs14, 0;
	@%p4 bra 	$L__BB2_8;
	mov.f32 	%f25, 0f00000000;
	// begin inline asm
	{  cvt.rn.f16.f32 %rs17, %f25;}

	// end inline asm
	// begin inline asm
	{ .reg .pred __$temp3;
  setp.lt.f16  __$temp3, %rs17, %rs12;
  selp.u16 %rs18, 1, 0, __$temp3;}
	// end inline asm
	setp.eq.s16 	%p5, %rs18, 0;
	@%p5 bra 	$L__BB2_8;
	neg.f32 	%f27, %f21;
	fma.rn.f32 	%f28, %f27, %f24, %f20;
	fma.rn.f32 	%f26, %f22, %f28, %f24;
	// begin inline asm
	{  cvt.rn.f16.f32 %rs22, %f26;}

	// end inline asm
$L__BB2_8:
	st.global.u16 	[%rd1], %rs22;
$L__BB2_9:
	ret;

}
	// .globl	_Z33compute_output_gradient_optimizedP6__halfS0_S0_i
.visible .entry _Z33compute_output_gradient_optimizedP6__halfS0_S0_i(
	.param .u64 .ptr .align 1 _Z33compute_output_gradient_optimizedP6__halfS0_S0_i_param_0,
	.param .u64 .ptr .align 1 _Z33compute_output_gradient_optimizedP6__halfS0_S0_i_param_1,
	.param .u64 .ptr .align 1 _Z33compute_output_gradient_optimizedP6__halfS0_S0_i_param_2,
	.param .u32 _Z33compute_output_gradient_optimizedP6__halfS0_S0_i_param_3
)
{
	.reg .pred 	%p<2>;
	.reg .b16 	%rs<4>;
	.reg .b32 	%r<5>;
	.reg .b64 	%rd<11>;

	ld.param.u64 	%rd1, [_Z33compute_output_gradient_optimizedP6__halfS0_S0_i_param_0];
	ld.param.u64 	%rd2, [_Z33compute_output_gradient_optimizedP6__halfS0_S0_i_param_1];
	ld.param.u64 	%rd3, [_Z33compute_output_gradient_optimizedP6__halfS0_S0_i_param_2];
	mov.u32 	%r2, %ctaid.x;
	mov.u32 	%r3, %ntid.x;
	mov.u32 	%r4, %tid.x;
	mad.lo.s32 	%r1, %r2, %r3, %r4;
	setp.gt.s32 	%p1, %r1, 9;
	@%p1 bra 	$L__BB3_2;
	cvta.to.global.u64 	%rd4, %rd1;
	cvta.to.global.u64 	%rd5, %rd2;
	cvta.to.global.u64 	%rd6, %rd3;
	mul.wide.s32 	%rd7, %r1, 2;
	add.s64 	%rd8, %rd4, %rd7;
	ld.global.u16 	%rs2, [%rd8];
	add.s64 	%rd9, %rd5, %rd7;
	ld.global.u16 	%rs3, [%rd9];
	// begin inline asm
	{sub.f16 %rs1,%rs2,%rs3;
}
	// end inline asm
	add.s64 	%rd10, %rd6, %rd7;
	st.global.u16 	[%rd10], %rs1;
$L__BB3_2:
	ret;

}
	// .globl	_Z33compute_hidden_gradient_optimizedP6__halfS0_S0_S0_i
.visible .entry _Z33compute_hidden_gradient_optimizedP6__halfS0_S0_S0_i(
	.param .u64 .ptr .align 1 _Z33compute_hidden_gradient_optimizedP6__halfS0_S0_S0_i_param_0,
	.param .u64 .ptr .align 1 _Z33compute_hidden_gradient_optimizedP6__halfS0_S0_S0_i_param_1,
	.param .u64 .ptr .align 1 _Z33compute_hidden_gradient_optimizedP6__halfS0_S0_S0_i_param_2,
	.param .u64 .ptr .align 1 _Z33compute_hidden_gradient_optimizedP6__halfS0_S0_S0_i_param_3,
	.param .u32 _Z33compute_hidden_gradient_optimizedP6__halfS0_S0_S0_i_param_4
)
{
	.reg .pred 	%p<3>;
	.reg .b16 	%rs<66>;
	.reg .b32 	%r<5>;
	.reg .b32 	%f<2>;
	.reg .b64 	%rd<13>;

	ld.param.u64 	%rd1, [_Z33compute_hidden_gradient_optimizedP6__halfS0_S0_S0_i_param_0];
	ld.param.u64 	%rd2, [_Z33compute_hidden_gradient_optimizedP6__halfS0_S0_S0_i_param_1];
	ld.param.u64 	%rd3, [_Z33compute_hidden_gradient_optimizedP6__halfS0_S0_S0_i_param_2];
	ld.param.u64 	%rd4, [_Z33compute_hidden_gradient_optimizedP6__halfS0_S0_S0_i_param_3];
	mov.u32 	%r2, %ctaid.x;
	mov.u32 	%r3, %ntid.x;
	mov.u32 	%r4, %tid.x;
	mad.lo.s32 	%r1, %r2, %r3, %r4;
	setp.gt.s32 	%p1, %r1, 127;
	@%p1 bra 	$L__BB4_2;
	cvta.to.global.u64 	%rd5, %rd3;
	cvta.to.global.u64 	%rd6, %rd4;
	cvta.to.global.u64 	%rd7, %rd1;
	cvta.to.global.u64 	%rd8, %rd2;
	mov.f32 	%f1, 0f00000000;
	// begin inline asm
	{  cvt.rn.f16.f32 %rs1, %f1;}

	// end inline asm
	mul.wide.s32 	%rd9, %r1, 2;
	add.s64 	%rd10, %rd7, %rd9;
	ld.global.u16 	%rs3, [%rd10];
	ld.global.u16 	%rs4, [%rd8];
	// begin inline asm
	{mul.f16 %rs2,%rs3,%rs4;
}
	// end inline asm
	// begin inline asm
	{add.f16 %rs5,%rs1,%rs2;
}
	// end inline asm
	ld.global.u16 	%rs9, [%rd10+256];
	ld.global.u16 	%rs10, [%rd8+2];
	// begin inline asm
	{mul.f16 %rs8,%rs9,%rs10;
}
	// end inline asm
	// begin inline asm
	{add.f16 %rs11,%rs5,%rs8;
}
	// end inline asm
	ld.global.u16 	%rs15, [%rd10+512];
	ld.global.u16 	%rs16, [%rd8+4];
	// begin inline asm
	{mul.f16 %rs14,%rs15,%rs16;
}
	// end inline asm
	// begin inline asm
	{add.f16 %rs17,%rs11,%rs14;
}
	// end inline asm
	ld.global.u16 	%rs21, [%rd10+768];
	ld.global.u16 	%rs22, [%rd8+6];
	// begin inline asm
	{mul.f16 %rs20,%rs21,%rs22;
}
	// end inline asm
	// begin inline asm
	{add.f16 %rs23,%rs17,%rs20;
}
	// end inline asm
	ld.global.u16 	%rs27, [%rd10+1024];
	ld.global.u16 	%rs28, [%rd8+8];
	// begin inline asm
	{mul.f16 %rs26,%rs27,%rs28;
}
	// end inline asm
	// begin inline asm
	{add.f16 %rs29,%rs23,%rs26;
}
	// end inline asm
	ld.global.u16 	%rs33, [%rd10+1280];
	ld.global.u16 	%rs34, [%rd8+10];
	// begin inline asm
	{mul.f16 %rs32,%rs33,%rs34;
}
	// end inline asm
	// begin inline asm
	{add.f16 %rs35,%rs29,%rs32;
}
	// end inline asm
	ld.global.u16 	%rs39, [%rd10+1536];
	ld.global.u16 	%rs40, [%rd8+12];
	// begin inline asm
	{mul.f16 %rs38,%rs39,%rs40;
}
	// end inline asm
	// begin inline asm
	{add.f16 %rs41,%rs35,%rs38;
}
	// end inline asm
	ld.global.u16 	%rs45, [%rd10+1792];
	ld.global.u16 	%rs46, [%rd8+14];
	// begin inline asm
	{mul.f16 %rs44,%rs45,%rs46;
}
	// end inline asm
	// begin inline asm
	{add.f16 %rs47,%rs41,%rs44;
}
	// end inline asm
	ld.global.u16 	%rs51, [%rd10+2048];
	ld.global.u16 	%rs52, [%rd8+16];
	// begin inline asm
	{mul.f16 %rs50,%rs51,%rs52;
}
	// end inline asm
	// begin inline asm
	{add.f16 %rs53,%rs47,%rs50;
}
	// end inline asm
	ld.global.u16 	%rs57, [%rd10+2304];
	ld.global.u16 	%rs58, [%rd8+18];
	// begin inline asm
	{mul.f16 %rs56,%rs57,%rs58;
}
	// end inline asm
	// begin inline asm
	{add.f16 %rs59,%rs53,%rs56;
}
	// end inline asm
	add.s64 	%rd11, %rd5, %rd9;
	ld.global.u16 	%rs63, [%rd11];
	// begin inline asm
	{ .reg .pred __$temp3;
  setp.gt.f16  __$temp3, %rs63, %rs1;
  selp.u16 %rs62, 1, 0, __$temp3;}
	// end inline asm
	setp.eq.s16 	%p2, %rs62, 0;
	selp.b16 	%rs65, %rs1, %rs59, %p2;
	add.s64 	%rd12, %rd6, %rd9;
	st.global.u16 	[%rd12], %rs65;
$L__BB4_2:
	ret;

}
	// .globl	_Z21update_W2_tensor_coreP6__halfS0_S0_i
.visible .entry _Z21update_W2_tensor_coreP6__halfS0_S0_i(
	.param .u64 .ptr .align 1 _Z21update_W2_tensor_coreP6__halfS0_S0_i_param_0,
	.param .u64 .ptr .align 1 _Z21update_W2_tensor_coreP6__halfS0_S0_i_param_1,
	.param .u64 .ptr .align 1 _Z21update_W2_tensor_coreP6__halfS0_S0_i_param_2,
	.param .u32 _Z21update_W2_tensor_coreP6__halfS0_S0_i_param_3
)
{
	.reg .pred 	%p<13>;
	.reg .b16 	%rs<229>;
	.reg .b32 	%r<54>;
	.reg .b32 	%f<16>;
	.reg .b64 	%rd<27>;

	ld.param.u64 	%rd6, [_Z21update_W2_tensor_coreP6__halfS0_S0_i_param_0];
	ld.param.u64 	%rd7, [_Z21update_W2_tensor_coreP6__halfS0_S0_i_param_1];
	ld.param.u64 	%rd8, [_Z21update_W2_tensor_coreP6__halfS0_S0_i_param_2];
	ld.param.u32 	%r29, [_Z21update_W2_tensor_coreP6__halfS0_S0_i_param_3];
	cvta.to.global.u64 	%rd1, %rd8;
	cvta.to.global.u64 	%rd2, %rd7;
	mov.u32 	%r30, %ctaid.x;
	mov.u32 	%r31, %ntid.x;
	mov.u32 	%r32, %tid.x;
	mad.lo.s32 	%r1, %r30, %r31, %r32;
	setp.gt.s32 	%p1, %r1, 1279;
	@%p1 bra 	$L__BB5_18;
	shr.s32 	%r33, %r1, 31;
	shr.u32 	%r34, %r33, 25;
	add.s32 	%r35, %r1, %r34;
	shr.s32 	%r2, %r35, 7;
	and.b32  	%r36, %r35, -128;
	sub.s32 	%r3, %r1, %r36;
	mov.f32 	%f5, 0f00000000;
	// begin inline asm
	{  cvt.rn.f16.f32 %rs21, %f5;}

	// end inline asm
	setp.lt.s32 	%p2, %r29, 1;
	mov.u16 	%rs227, %rs21;
	@%p2 bra 	$L__BB5_14;
	and.b32  	%r4, %r29, 15;
	setp.lt.u32 	%p3, %r29, 16;
	mov.b32 	%r49, 0;
	mov.u16 	%rs227, %rs21;
	@%p3 bra 	$L__BB5_5;
	and.b32  	%r49, %r29, 2147483632;
	neg.s32 	%r47, %r49;
	add.s64 	%rd3, %rd2, 160;
	add.s64 	%rd4, %rd1, 2048;
	mov.u32 	%r45, %r3;
	mov.u32 	%r46, %r2;
	mov.u16 	%rs227, %rs21;
$L__BB5_4:
	.pragma "nounroll";
	mul.wide.s32 	%rd9, %r46, 2;
	add.s64 	%rd10, %rd3, %rd9;
	mul.wide.s32 	%rd11, %r45, 2;
	add.s64 	%rd12, %rd4, %rd11;
	ld.global.u16 	%rs24, [%rd10+-160];
	ld.global.u16 	%rs25, [%rd12+-2048];
	// begin inline asm
	{mul.f16 %rs23,%rs24,%rs25;
}
	// end inline asm
	// begin inline asm
	{add.f16 %rs26,%rs227,%rs23;
}
	// end inline asm
	ld.global.u16 	%rs30, [%rd10+-140];
	ld.global.u16 	%rs31, [%rd12+-1792];
	// begin inline asm
	{mul.f16 %rs29,%rs30,%rs31;
}
	// end inline asm
	// begin inline asm
	{add.f16 %rs32,%rs26,%rs29;
}
	// end inline asm
	ld.global.u16 	%rs36, [%rd10+-120];
	ld.global.u16 	%rs37, [%rd12+-1536];
	// begin inline asm
	{mul.f16 %rs35,%rs36,%rs37;
}
	// end inline asm
	// begin inline asm
	{add.f16 %rs38,%rs32,%rs35;
}
	// end inline asm
	ld.global.u16 	%rs42, [%rd10+-100];
	ld.global.u16 	%rs43, [%rd12+-1280];
	// begin inline asm
	{mul.f16 %rs41,%rs42,%rs43;
}
	// end inline asm
	// begin inline asm
	{add.f16 %rs44,%rs38,%rs41;
}
	// end inline asm
	ld.global.u16 	%rs48, [%rd10+-80];
	ld.global.u16 	%rs49, [%rd12+-1024];
	// begin inline asm
	{mul.f16 %rs47,%rs48,%rs49;
}
	// end inline asm
	// begin inline asm
	{add.f16 %rs50,%rs44,%rs47;
}
	// end inline asm
	ld.global.u16 	%rs54, [%rd10+-60];
	ld.global.u16 	%rs55, [%rd12+-768];
	// begin inline asm
	{mul.f16 %rs53,%rs54,%rs55;
}
	// end inline asm
	// begin inline asm
	{add.f16 %rs56,%rs50,%rs53;
}
	// end inline asm
	ld.global.u16 	%rs60, [%rd10+-40];
	ld.global.u16 	%rs61, [%rd12+-512];
	// begin inline asm
	{mul.f16 %rs59,%rs60,%rs61;
}
	// end inline asm
	// begin inline asm
	{add.f16 %rs62,%rs56,%rs59;
}
	// end inline asm
	ld.global.u16 	%rs66, [%rd10+-20];
	ld.global.u16 	%rs67, [%rd12+-256];
	// begin inline asm
	{mul.f16 %rs65,%rs66,%rs67;
}
	// end inline asm
	// begin inline asm
	{add.f16 %rs68,%rs62,%rs65;
}
	// end inline asm
	ld.global.u16 	%rs72, [%rd10];
	ld.global.u16 	%rs73, [%rd12];
	// begin inline asm
	{mul.f16 %rs71,%rs72,%rs73;
}
	// end inline asm
	// begin inline asm
	{add.f16 %rs74,%rs68,%rs71;
}
	// end inline asm
	ld.global.u16 	%rs78, [%rd10+20];
	ld.global.u16 	%rs79, [%rd12+256];
	// begin inline asm
	{mul.f16 %rs77,%rs78,%rs79;
}
	// end inline asm
	// begin inline asm
	{add.f16 %rs80,%rs74,%rs77;
}
	// end inline asm
	ld.global.u16 	%rs84, [%rd10+40];
	ld.global.u16 	%rs85, [%rd12+512];
	// begin inline asm
	{mul.f16 %rs83,%rs84,%rs85;
}
	// end inline asm
	// begin inline asm
	{add.f16 %rs86,%rs80,%rs83;
}
	// end inline asm
	ld.global.u16 	%rs90, [%rd10+60];
	ld.global.u16 	%rs91, [%rd12+768];
	// begin inline asm
	{mul.f16 %rs89,%rs90,%rs91;
}
	// end inline asm
	// begin inline asm
	{add.f16 %rs92,%rs86,%rs89;
}
	// end inline asm
	ld.global.u16 	%rs96, [%rd10+80];
	ld.global.u16 	%rs97, [%rd12+1024];
	// begin inline asm
	{mul.f16 %rs95,%rs96,%rs97;
}
	// end inline asm
	// begin inline asm
	{add.f16 %rs98,%rs92,%rs95;
}
	// end inline asm
	ld.global.u16 	%rs102, [%rd10+100];
	ld.global.u16 	%rs103, [%rd12+1280];
	// begin inline asm
	{mul.f16 %rs101,%rs102,%rs103;
}
	// end inline asm
	// begin inline asm
	{add.f16 %rs104,%rs98,%rs101;
}
	// end inline asm
	ld.global.u16 	%rs108, [%rd10+120];
	ld.global.u16 	%rs109, [%rd12+1536];
	// begin inline asm
	{mul.f16 %rs107,%rs108,%rs109;
}
	// end inline asm
	// begin inline asm
	{add.f16 %rs110,%rs104,%rs107;
}
	// end inline asm
	ld.global.u16 	%rs114, [%rd10+140];
	ld.global.u16 	%rs115, [%rd12+1792];
	// begin inline asm
	{mul.f16 %rs113,%rs114,%rs115;
}
	// end inline asm
	// begin inline asm
	{add.f16 %rs227,%rs110,%rs113;
}
	// end inline asm
	add.s32 	%r47, %r47, 16;
	add.s32 	%r46, %r46, 160;
	add.s32 	%r45, %r45, 2048;
	setp.ne.s32 	%p4, %r47, 0;
	@%p4 bra 	$L__BB5_4;
$L__BB5_5:
	setp.eq.s32 	%p5, %r4, 0;
	@%p5 bra 	$L__BB5_14;
	and.b32  	%r14, %r29, 7;
	setp.lt.u32 	%p6, %r4, 8;
	@%p6 bra 	$L__BB5_8;
	mad.lo.s32 	%r38, %r49, 10, %r2;
	mul.wide.s32 	%rd13, %r38, 2;
	add.s64 	%rd14, %rd2, %rd13;
	ld.global.u16 	%rs121, [%rd14];
	shl.b32 	%r39, %r49, 7;
	add.s32 	%r40, %r39, %r3;
	mul.wide.s32 	%rd15, %r40, 2;
	add.s64 	%rd16, %rd1, %rd15;
	ld.global.u16 	%rs122, [%rd16];
	// begin inline asm
	{mul.f16 %rs120,%rs121,%rs122;
}
	// end inline asm
	// begin inline asm
	{add.f16 %rs123,%rs227,%rs120;
}
	// end inline asm
	ld.global.u16 	%rs127, [%rd14+20];
	ld.global.u16 	%rs128, [%rd16+256];
	// begin inline asm
	{mul.f16 %rs126,%rs127,%rs128;
}
	// end inline asm
	// begin inline asm
	{add.f16 %rs129,%rs123,%rs126;
}
	// end inline asm
	ld.global.u16 	%rs133, [%rd14+40];
	ld.global.u16 	%rs134, [%rd16+512];
	// begin inline asm
	{mul.f16 %rs132,%rs133,%rs134;
}
	// end inline asm
	// begin inline asm
	{add.f16 %rs135,%rs129,%rs132;
}
	// end inline asm
	ld.global.u16 	%rs139, [%rd14+60];
	ld.global.u16 	%rs140, [%rd16+768];
	// begin inline asm
	{mul.f16 %rs138,%rs139,%rs140;
}
	// end inline asm
	// begin inline asm
	{add.f16 %rs141,%rs135,%rs138;
}
	// end inline asm
	ld.global.u16 	%rs145, [%rd14+80];
	ld.global.u16 	%rs146, [%rd16+1024];
	// begin inline asm
	{mul.f16 %rs144,%rs145,%rs146;
}
	// end inline asm
	// begin inline asm
	{add.f16 %rs147,%rs141,%rs144;
}
	// end inline asm
	ld.global.u16 	%rs151, [%rd14+100];
	ld.global.u16 	%rs152, [%rd16+1280];
	// begin inline asm
	{mul.f16 %rs150,%rs151,%rs152;
}
	// end inline asm
	// begin inline asm
	{add.f16 %rs153,%rs147,%rs150;
}
	// end inline asm
	ld.global.u16 	%rs157, [%rd14+120];
	ld.global.u16 	%rs158, [%rd16+1536];
	// begin inline asm
	{mul.f16 %rs156,%rs157,%rs158;
}
	// end inline asm
	// begin inline asm
	{add.f16 %rs159,%rs153,%rs156;
}
	// end inline asm
	ld.global.u16 	%rs163, [%rd14+140];
	ld.global.u16 	%rs164, [%rd16+1792];
	// begin inline asm
	{mul.f16 %rs162,%rs163,%rs164;
}
	// end inline asm
	// begin inline asm
	{add.f16 %rs227,%rs159,%rs162;
}
	// end inline asm
	add.s32 	%r49, %r49, 8;
$L__BB5_8:
	setp.eq.s32 	%p7, %r14, 0;
	@%p7 bra 	$L__BB5_14;
	and.b32  	%r17, %r29, 3;
	setp.lt.u32 	%p8, %r14, 4;
	@%p8 bra 	$L__BB5_11;
	mad.lo.s32 	%r41, %r49, 10, %r2;
	mul.wide.s32 	%rd17, %r41, 2;
	add.s64 	%rd18, %rd2, %rd17;
	ld.global.u16 	%rs170, [%rd18];
	shl.b32 	%r42, %r49, 7;
	add.s32 	%r43, %r42, %r3;
	mul.wide.s32 	%rd19, %r43, 2;
	add.s64 	%rd20, %rd1, %rd19;
	ld.global.u16 	%rs171, [%rd20];
	// begin inline asm
	{mul.f16 %rs169,%rs170,%rs171;
}
	// end inline asm
	// begin inline asm
	{add.f16 %rs172,%rs227,%rs169;
}
	// end inline asm
	ld.global.u16 	%rs176, [%rd18+20];
	ld.global.u16 	%rs177, [%rd20+256];
	// begin inline asm
	{mul.f16 %rs175,%rs176,%rs177;
}
	// end inline asm
	// begin inline asm
	{add.f16 %rs178,%rs172,%rs175;
}
	// end inline asm
	ld.global.u16 	%rs182, [%rd18+40];
	ld.global.u16 	%rs183, [%rd20+512];
	// begin inline asm
	{mul.f16 %rs181,%rs182,%rs183;
}
	// end inline asm
	// begin inline asm
	{add.f16 %rs184,%rs178,%rs181;
}
	// end inline asm
	ld.global.u16 	%rs188, [%rd18+60];
	ld.global.u16 	%rs189, [%rd20+768];
	// begin inline asm
	{mul.f16 %rs187,%rs188,%rs189;
}
	// end inline asm
	// begin inline asm
	{add.f16 %rs227,%rs184,%rs187;
}
	// end inline asm
	add.s32 	%r49, %r49, 4;
$L__BB5_11:
	setp.eq.s32 	%p9, %r17, 0;
	@%p9 bra 	$L__BB5_14;
	shl.b32 	%r44, %r49, 7;
	add.s32 	%r53, %r3, %r44;
	mad.lo.s32 	%r52, %r49, 10, %r2;
	neg.s32 	%r51, %r17;
$L__BB5_13:
	.pragma "nounroll";
	mul.wide.s32 	%rd21, %r53, 2;
	add.s64 	%rd22, %rd1, %rd21;
	mul.wide.s32 	%rd23, %r52, 2;
	add.s64 	%rd24, %rd2, %rd23;
	ld.global.u16 	%rs194, [%rd24];
	ld.global.u16 	%rs195, [%rd22];
	// begin inline asm
	{mul.f16 %rs193,%rs194,%rs195;
}
	// end inline asm
	// begin inline asm
	{add.f16 %rs227,%rs227,%rs193;
}
	// end inline asm
	add.s32 	%r53, %r53, 128;
	add.s32 	%r52, %r52, 10;
	add.s32 	%r51, %r51, 1;
	setp.ne.s32 	%p10, %r51, 0;
	@%p10 bra 	$L__BB5_13;
$L__BB5_14:
	cvta.to.global.u64 	%rd25, %rd6;
	mul.wide.s32 	%rd26, %r1, 2;
	add.s64 	%rd5, %rd25, %rd26;
	ld.global.u16 	%rs15, [%rd5];
	mov.f32 	%f6, 0f3DCCCCCD;
	// begin inline asm
	{  cvt.rn.f16.f32 %rs199, %f6;}

	// end inline asm
	cvt.rn.f32.s32 	%f7, %r29;
	// begin inline asm
	{  cvt.rn.f16.f32 %rs200, %f7;}

	// end inline asm
	// begin inline asm
	{  cvt.f32.f16 %f8, %rs227;}

	// end inline asm
	// begin inline asm
	{  cvt.f32.f16 %f9, %rs200;}

	// end inline asm
	// begin inline asm
	{rcp.approx.ftz.f32 %f10, %f9;
}
	// end inline asm
	mul.f32 	%f12, %f8, %f10;
	// begin inline asm
	{  cvt.rn.f16.f32 %rs228, %f12;}

	// end inline asm
	// begin inline asm
	{abs.f16 %rs204,%rs228;
}
	// end inline asm
	mov.b16 	%rs208, 143;
	// begin inline asm
	{ .reg .pred __$temp3;
  setp.lt.f16  __$temp3, %rs204, %rs208;
  selp.u16 %rs206, 1, 0, __$temp3;}
	// end inline asm
	setp.eq.s16 	%p11, %rs206, 0;
	@%p11 bra 	$L__BB5_17;
	// begin inline asm
	{ .reg .pred __$temp3;
  setp.lt.f16  __$temp3, %rs21, %rs204;
  selp.u16 %rs209, 1, 0, __$temp3;}
	// end inline asm
	setp.eq.s16 	%p12, %rs209, 0;
	@%p12 bra 	$L__BB5_17;
	neg.f32 	%f14, %f9;
	fma.rn.f32 	%f15, %f14, %f12, %f8;
	fma.rn.f32 	%f13, %f10, %f15, %f12;
	// begin inline asm
	{  cvt.rn.f16.f32 %rs228, %f13;}

	// end inline asm
$L__BB5_17:
	// begin inline asm
	{mul.f16 %rs213,%rs199,%rs228;
}
	// end inline asm
	// begin inline asm
	{sub.f16 %rs216,%rs15,%rs213;
}
	// end inline asm
	st.global.u16 	[%rd5], %rs216;
$L__BB5_18:
	ret;

}
	// .globl	_Z21update_W1_tensor_coreP6__halfS0_S0_i
.visible .entry _Z21update_W1_tensor_coreP6__halfS0_S0_i(
	.param .u64 .ptr .align 1 _Z21update_W1_tensor_coreP6__halfS0_S0_i_param_0,
	.param .u64 .ptr .align 1 _Z21update_W1_tensor_coreP6__halfS0_S0_i_param_1,
	.param .u64 .ptr .align 1 _Z21update_W1_tensor_coreP6__halfS0_S0_i_param_2,
	.param .u32 _Z21update_W1_tensor_coreP6__halfS0_S0_i_param_3
)
{
	.reg .pred 	%p<13>;
	.reg .b16 	%rs<229>;
	.reg .b32 	%r<76>;
	.reg .b32 	%f<16>;
	.reg .b64 	%rd<75>;

	ld.param.u64 	%rd4, [_Z21update_W1_tensor_coreP6__halfS0_S0_i_param_0];
	ld.param.u64 	%rd5, [_Z21update_W1_tensor_coreP6__halfS0_S0_i_param_1];
	ld.param.u64 	%rd6, [_Z21update_W1_tensor_coreP6__halfS0_S0_i_param_2];
	ld.param.u32 	%r24, [_Z21update_W1_tensor_coreP6__halfS0_S0_i_param_3];
	cvta.to.global.u64 	%rd1, %rd6;
	cvta.to.global.u64 	%rd2, %rd5;
	mov.u32 	%r25, %ctaid.x;
	mov.u32 	%r26, %ntid.x;
	mov.u32 	%r27, %tid.x;
	mad.lo.s32 	%r1, %r25, %r26, %r27;
	setp.gt.s32 	%p1, %r1, 100351;
	@%p1 bra 	$L__BB6_18;
	mul.hi.s32 	%r28, %r1, 1402438301;
	shr.u32 	%r29, %r28, 31;
	shr.s32 	%r30, %r28, 8;
	add.s32 	%r2, %r30, %r29;
	mul.lo.s32 	%r31, %r2, 784;
	sub.s32 	%r3, %r1, %r31;
	mov.f32 	%f5, 0f00000000;
	// begin inline asm
	{  cvt.rn.f16.f32 %rs21, %f5;}

	// end inline asm
	setp.lt.s32 	%p2, %r24, 1;
	mov.u16 	%rs227, %rs21;
	@%p2 bra 	$L__BB6_14;
	and.b32  	%r4, %r24, 15;
	setp.lt.u32 	%p3, %r24, 16;
	mov.b32 	%r71, 0;
	mov.u16 	%rs227, %rs21;
	@%p3 bra 	$L__BB6_5;
	and.b32  	%r71, %r24, 2147483632;
	mov.b32 	%r69, 0;
	mov.u16 	%rs227, %rs21;
$L__BB6_4:
	.pragma "nounroll";
	shl.b32 	%r34, %r69, 7;
	add.s32 	%r35, %r34, %r2;
	mul.wide.s32 	%rd7, %r35, 2;
	add.s64 	%rd8, %rd2, %rd7;
	ld.global.u16 	%rs24, [%rd8];
	mad.lo.s32 	%r36, %r69, 784, %r3;
	mul.wide.s32 	%rd9, %r36, 2;
	add.s64 	%rd10, %rd1, %rd9;
	ld.global.u16 	%rs25, [%rd10];
	// begin inline asm
	{mul.f16 %rs23,%rs24,%rs25;
}
	// end inline asm
	// begin inline asm
	{add.f16 %rs26,%rs227,%rs23;
}
	// end inline asm
	ld.global.u16 	%rs30, [%rd8+256];
	add.s32 	%r37, %r36, 784;
	mul.wide.u32 	%rd11, %r37, 2;
	add.s64 	%rd12, %rd1, %rd11;
	ld.global.u16 	%rs31, [%rd12];
	// begin inline asm
	{mul.f16 %rs29,%rs30,%rs31;
}
	// end inline asm
	// begin inline asm
	{add.f16 %rs32,%rs26,%rs29;
}
	// end inline asm
	ld.global.u16 	%rs36, [%rd8+512];
	add.s32 	%r38, %r36, 1568;
	mul.wide.u32 	%rd13, %r38, 2;
	add.s64 	%rd14, %rd1, %rd13;
	ld.global.u16 	%rs37, [%rd14];
	// begin inline asm
	{mul.f16 %rs35,%rs36,%rs37;
}
	// end inline asm
	// begin inline asm
	{add.f16 %rs38,%rs32,%rs35;
}
	// end inline asm
	ld.global.u16 	%rs42, [%rd8+768];
	add.s32 	%r39, %r36, 2352;
	mul.wide.u32 	%rd15, %r39, 2;
	add.s64 	%rd16, %rd1, %rd15;
	ld.global.u16 	%rs43, [%rd16];
	// begin inline asm
	{mul.f16 %rs41,%rs42,%rs43;
}
	// end inline asm
	// begin inline asm
	{add.f16 %rs44,%rs38,%rs41;
}
	// end inline asm
	ld.global.u16 	%rs48, [%rd8+1024];
	add.s32 	%r40, %r36, 3136;
	mul.wide.u32 	%rd17, %r40, 2;
	add.s64 	%rd18, %rd1, %rd17;
	ld.global.u16 	%rs49, [%rd18];
	// begin inline asm
	{mul.f16 %rs47,%rs48,%rs49;
}
	// end inline asm
	// begin inline asm
	{add.f16 %rs50,%rs44,%rs47;
}
	// end inline asm
	ld.global.u16 	%rs54, [%rd8+1280];
	add.s32 	%r41, %r36, 3920;
	mul.wide.u32 	%rd19, %r41, 2;
	add.s64 	%rd20, %rd1, %rd19;
	ld.global.u16 	%rs55, [%rd20];
	// begin inline asm
	{mul.f16 %rs53,%rs54,%rs55;
}
	// end inline asm
	// begin inline asm
	{add.f16 %rs56,%rs50,%rs53;
}
	// end inline asm
	ld.global.u16 	%rs60, [%rd8+1536];
	add.s32 	%r42, %r36, 4704;
	mul.wide.u32 	%rd21, %r42, 2;
	add.s64 	%rd22, %rd1, %rd21;
	ld.global.u16 	%rs61, [%rd22];
	// begin inline asm
	{mul.f16 %rs59,%rs60,%rs61;
}
	// end inline asm
	// begin inline asm
	{add.f16 %rs62,%rs56,%rs59;
}
	// end inline asm
	ld.global.u16 	%rs66, [%rd8+1792];
	add.s32 	%r43, %r36, 5488;
	mul.wide.u32 	%rd23, %r43, 2;
	add.s64 	%rd24, %rd1, %rd23;
	ld.global.u16 	%rs67, [%rd24];
	// begin inline asm
	{mul.f16 %rs65,%rs66,%rs67;
}
	// end inline asm
	// begin inline asm
	{add.f16 %rs68,%rs62,%rs65;
}
	// end inline asm
	ld.global.u16 	%rs72, [%rd8+2048];
	add.s32 	%r44, %r36, 6272;
	mul.wide.u32 	%rd25, %r44, 2;
	add.s64 	%rd26, %rd1, %rd25;
	ld.global.u16 	%rs73, [%rd26];
	// begin inline asm
	{mul.f16 %rs71,%rs72,%rs73;
}
	// end inline asm
	// begin inline asm
	{add.f16 %rs74,%rs68,%rs71;
}
	// end inline asm
	ld.global.u16 	%rs78, [%rd8+2304];
	add.s32 	%r45, %r36, 7056;
	mul.wide.u32 	%rd27, %r45, 2;
	add.s64 	%rd28, %rd1, %rd27;
	ld.global.u16 	%rs79, [%rd28];
	// begin inline asm
	{mul.f16 %rs77,%rs78,%rs79;
}
	// end inline asm
	// begin inline asm
	{add.f16 %rs80,%rs74,%rs77;
}
	// end inline asm
	ld.global.u16 	%rs84, [%rd8+2560];
	add.s32 	%r46, %r36, 7840;
	mul.wide.u32 	%rd29, %r46, 2;
	add.s64 	%rd30, %rd1, %rd29;
	ld.global.u16 	%rs85, [%rd30];
	// begin inline asm
	{mul.f16 %rs83,%rs84,%rs85;
}
	// end inline asm
	// begin inline asm
	{add.f16 %rs86,%rs80,%rs83;
}
	// end inline asm
	ld.global.u16 	%rs90, [%rd8+2816];
	add.s32 	%r47, %r36, 8624;
	mul.wide.u32 	%rd31, %r47, 2;
	add.s64 	%rd32, %rd1, %rd31;
	ld.global.u16 	%rs91, [%rd32];
	// begin inline asm
	{mul.f16 %rs89,%rs90,%rs91;
}
	// end inline asm
	// begin inline asm
	{add.f16 %rs92,%rs86,%rs89;
}
	// end inline asm
	ld.global.u16 	%rs96, [%rd8+3072];
	add.s32 	%r48, %r36, 9408;
	mul.wide.u32 	%rd33, %r48, 2;
	add.s64 	%rd34, %rd1, %rd33;
	ld.global.u16 	%rs97, [%rd34];
	// begin inline asm
	{mul.f16 %rs95,%rs96,%rs97;
}
	// end inline asm
	// begin inline asm
	{add.f16 %rs98,%rs92,%rs95;
}
	// end inline asm
	ld.global.u16 	%rs102, [%rd8+3328];
	add.s32 	%r49, %r36, 10192;
	mul.wide.u32 	%rd35, %r49, 2;
	add.s64 	%rd36, %rd1, %rd35;
	ld.global.u16 	%rs103, [%rd36];
	// begin inline asm
	{mul.f16 %rs101,%rs102,%rs103;
}
	// end inline asm
	// begin inline asm
	{add.f16 %rs104,%rs98,%rs101;
}
	// end inline asm
	ld.global.u16 	%rs108, [%rd8+3584];
	add.s32 	%r50, %r36, 10976;
	mul.wide.u32 	%rd37, %r50, 2;
	add.s64 	%rd38, %rd1, %rd37;
	ld.global.u16 	%rs109, [%rd38];
	// begin inline asm
	{mul.f16 %rs107,%rs108,%rs109;
}
	// end inline asm
	// begin inline asm
	{add.f16 %rs110,%rs104,%rs107;
}
	// end inline asm
	ld.global.u16 	%rs114, [%rd8+3840];
	add.s32 	%r51, %r36, 11760;
	mul.wide.u32 	%rd39, %r51, 2;
	add.s64 	%rd40, %rd1, %rd39;
	ld.global.u16 	%rs115, [%rd40];
	// begin inline asm
	{mul.f16 %rs113,%rs114,%rs115;
}
	// end inline asm
	// begin inline asm
	{add.f16 %rs227,%rs110,%rs113;
}
	// end inline asm
	add.s32 	%r69, %r69, 16;
	setp.ne.s32 	%p4, %r69, %r71;
	@%p4 bra 	$L__BB6_4;
$L__BB6_5:
	setp.eq.s32 	%p5, %r4, 0;
	@%p5 bra 	$L__BB6_14;
	and.b32  	%r9, %r24, 7;
	setp.lt.u32 	%p6, %r4, 8;
	@%p6 bra 	$L__BB6_8;
	shl.b32 	%r52, %r71, 7;
	add.s32 	%r53, %r52, %r2;
	mul.wide.s32 	%rd41, %r53, 2;
	add.s64 	%rd42, %rd2, %rd41;
	ld.global.u16 	%rs121, [%rd42];
	mad.lo.s32 	%r54, %r71, 784, %r3;
	mul.wide.s32 	%rd43, %r54, 2;
	add.s64 	%rd44, %rd1, %rd43;
	ld.global.u16 	%rs122, [%rd44];
	// begin inline asm
	{mul.f16 %rs120,%rs121,%rs122;
}
	// end inline asm
	// begin inline asm
	{add.f16 %rs123,%rs227,%rs120;
}
	// end inline asm
	ld.global.u16 	%rs127, [%rd42+256];
	add.s32 	%r55, %r54, 784;
	mul.wide.u32 	%rd45, %r55, 2;
	add.s64 	%rd46, %rd1, %rd45;
	ld.global.u16 	%rs128, [%rd46];
	// begin inline asm
	{mul.f16 %rs126,%rs127,%rs128;
}
	// end inline asm
	// begin inline asm
	{add.f16 %rs129,%rs123,%rs126;
}
	// end inline asm
	ld.global.u16 	%rs133, [%rd42+512];
	add.s32 	%r56, %r54, 1568;
	mul.wide.u32 	%rd47, %r56, 2;
	add.s64 	%rd48, %rd1, %rd47;
	ld.global.u16 	%rs134, [%rd48];
	// begin inline asm
	{mul.f16 %rs132,%rs133,%rs134;
}
	// end inline asm
	// begin inline asm
	{add.f16 %rs135,%rs129,%rs132;
}
	// end inline asm
	ld.global.u16 	%rs139, [%rd42+768];
	add.s32 	%r57, %r54, 2352;
	mul.wide.u32 	%rd49, %r57, 2;
	add.s64 	%rd50, %rd1, %rd49;
	ld.global.u16 	%rs140, [%rd50];
	// begin inline asm
	{mul.f16 %rs138,%rs139,%rs140;
}
	// end inline asm
	// begin inline asm
	{add.f16 %rs141,%rs135,%rs138;
}
	// end inline asm
	ld.global.u16 	%rs145, [%rd42+1024];
	add.s32 	%r58, %r54, 3136;
	mul.wide.u32 	%rd51, %r58, 2;
	add.s64 	%rd52, %rd1, %rd51;
	ld.global.u16 	%rs146, [%rd52];
	// begin inline asm
	{mul.f16 %rs144,%rs145,%rs146;
}
	// end inline asm
	// begin inline asm
	{add.f16 %rs147,%rs141,%rs144;
}
	// end inline asm
	ld.global.u16 	%rs151, [%rd42+1280];
	add.s32 	%r59, %r54, 3920;
	mul.wide.u32 	%rd53, %r59, 2;
	add.s64 	%rd54, %rd1, %rd53;
	ld.global.u16 	%rs152, [%rd54];
	// begin inline asm
	{mul.f16 %rs150,%rs151,%rs152;
}
	// end inline asm
	// begin inline asm
	{add.f16 %rs153,%rs147,%rs150;
}
	// end inline asm
	ld.global.u16 	%rs157, [%rd42+1536];
	add.s32 	%r60, %r54, 4704;
	mul.wide.u32 	%rd55, %r60, 2;
	add.s64 	%rd56, %rd1, %rd55;
	ld.global.u16 	%rs158, [%rd56];
	// begin inline asm
	{mul.f16 %rs156,%rs157,%rs158;
}
	// end inline asm
	// begin inline asm
	{add.f16 %rs159,%rs153,%rs156;
}
	// end inline asm
	ld.global.u16 	%rs163, [%rd42+1792];
	add.s32 	%r61, %r54, 5488;
	mul.wide.u32 	%rd57, %r61, 2;
	add.s64 	%rd58, %rd1, %rd57;
	ld.global.u16 	%rs164, [%rd58];
	// begin inline asm
	{mul.f16 %rs162,%rs163,%rs164;
}
	// end inline asm
	// begin inline asm
	{add.f16 %rs227,%rs159,%rs162;
}
	// end inline asm
	add.s32 	%r71, %r71, 8;
$L__BB6_8:
	setp.eq.s32 	%p7, %r9, 0;
	@%p7 bra 	$L__BB6_14;
	and.b32  	%r12, %r24, 3;
	setp.lt.u32 	%p8, %r9, 4;
	@%p8 bra 	$L__BB6_11;
	shl.b32 	%r62, %r71, 7;
	add.s32 	%r63, %r62, %r2;
	mul.wide.s32 	%rd59, %r63, 2;
	add.s64 	%rd60, %rd2, %rd59;
	ld.global.u16 	%rs170, [%rd60];
	mad.lo.s32 	%r64, %r71, 784, %r3;
	mul.wide.s32 	%rd61, %r64, 2;
	add.s64 	%rd62, %rd1, %rd61;
	ld.global.u16 	%rs171, [%rd62];
	// begin inline asm
	{mul.f16 %rs169,%rs170,%rs171;
}
	// end inline asm
	// begin inline asm
	{add.f16 %rs172,%rs227,%rs169;
}
	// end inline asm
	ld.global.u16 	%rs176, [%rd60+256];
	add.s32 	%r65, %r64, 784;
	mul.wide.u32 	%rd63, %r65, 2;
	add.s64 	%rd64, %rd1, %rd63;
	ld.global.u16 	%rs177, [%rd64];
	// begin inline asm
	{mul.f16 %rs175,%rs176,%rs177;
}
	// end inline asm
	// begin inline asm
	{add.f16 %rs178,%rs172,%rs175;
}
	// end inline asm
	ld.global.u16 	%rs182, [%rd60+512];
	add.s32 	%r66, %r64, 1568;
	mul.wide.u32 	%rd65, %r66, 2;
	add.s64 	%rd66, %rd1, %rd65;
	ld.global.u16 	%rs183, [%rd66];
	// begin inline asm
	{mul.f16 %rs181,%rs182,%rs183;
}
	// end inline asm
	// begin inline asm
	{add.f16 %rs184,%rs178,%rs181;
}
	// end inline asm
	ld.global.u16 	%rs188, [%rd60+768];
	add.s32 	%r67, %r64, 2352;
	mul.wide.u32 	%rd67, %r67, 2;
	add.s64 	%rd68, %rd1, %rd67;
	ld.global.u16 	%rs189, [%rd68];
	// begin inline asm
	{mul.f16 %rs187,%rs188,%rs189;
}
	// end inline asm
	// begin inline asm
	{add.f16 %rs227,%rs184,%rs187;
}
	// end inline asm
	add.s32 	%r71, %r71, 4;
$L__BB6_11:
	setp.eq.s32 	%p9, %r12, 0;
	@%p9 bra 	$L__BB6_14;
	mad.lo.s32 	%r75, %r71, 784, %r3;
	shl.b32 	%r68, %r71, 7;
	add.s32 	%r74, %r2, %r68;
	neg.s32 	%r73, %r12;
$L__BB6_13:
	.pragma "nounroll";
	mul.wide.s32 	%rd69, %r75, 2;
	add.s64 	%rd70, %rd1, %rd69;
	mul.wide.s32 	%rd71, %r74, 2;
	add.s64 	%rd72, %rd2, %rd71;
	ld.global.u16 	%rs194, [%rd72];
	ld.global.u16 	%rs195, [%rd70];
	// begin inline asm
	{mul.f16 %rs193,%rs194,%rs195;
}
	// end inline asm
	// begin inline asm
	{add.f16 %rs227,%rs227,%rs193;
}
	// end inline asm
	add.s32 	%r75, %r75, 784;
	add.s32 	%r74, %r74, 128;
	add.s32 	%r73, %r73, 1;
	setp.ne.s32 	%p10, %r73, 0;
	@%p10 bra 	$L__BB6_13;
$L__BB6_14:
	cvta.to.global.u64 	%rd73, %rd4;
	mul.wide.s32 	%rd74, %r1, 2;
	add.s64 	%rd3, %rd73, %rd74;
	ld.global.u16 	%rs15, [%rd3];
	mov.f32 	%f6, 0f3DCCCCCD;
	// begin inline asm
	{  cvt.rn.f16.f32 %rs199, %f6;}

	// end inline asm
	cvt.rn.f32.s32 	%f7, %r24;
	// begin inline asm
	{  cvt.rn.f16.f32 %rs200, %f7;}

	// end inline asm
	// begin inline asm
	{  cvt.f32.f16 %f8, %rs227;}

	// end inline asm
	// begin inline asm
	{  cvt.f32.f16 %f9, %rs200;}

	// end inline asm
	// begin inline asm
	{rcp.approx.ftz.f32 %f10, %f9;
}
	// end inline asm
	mul.f32 	%f12, %f8, %f10;
	// begin inline asm
	{  cvt.rn.f16.f32 %rs228, %f12;}

	// end inline asm
	// begin inline asm
	{abs.f16 %rs204,%rs228;
}
	// end inline asm
	mov.b16 	%rs208, 143;
	// begin inline asm
	{ .reg .pred __$temp3;
  setp.lt.f16  __$temp3, %rs204, %rs208;
  selp.u16 %rs206, 1, 0, __$temp3;}
	// end inline asm
	setp.eq.s16 	%p11, %rs206, 0;
	@%p11 bra 	$L__BB6_17;
	// begin inline asm
	{ .reg .pred __$temp3;
  setp.lt.f16  __$temp3, %rs21, %rs204;
  selp.u16 %rs209, 1, 0, __$temp3;}
	// end inline asm
	setp.eq.s16 	%p12, %rs209, 0;
	@%p12 bra 	$L__BB6_17;
	neg.f32 	%f14, %f9;
	fma.rn.f32 	%f15, %f14, %f12, %f8;
	fma.rn.f32 	%f13, %f10, %f15, %f12;
	// begin inline asm
	{  cvt.rn.f16.f32 %rs228, %f13;}

	// end inline asm
$L__BB6_17:
	// begin inline asm
	{mul.f16 %rs213,%rs199,%rs228;
}
	// end inline asm
	// begin inline asm
	{sub.f16 %rs216,%rs15,%rs213;
}
	// end inline asm
	st.global.u16 	[%rd3], %rs216;
$L__BB6_18:
	ret;

}
	// .globl	_Z19update_b2_optimizedP6__halfS0_i
.visible .entry _Z19update_b2_optimizedP6__halfS0_i(
	.param .u64 .ptr .align 1 _Z19update_b2_optimizedP6__halfS0_i_param_0,
	.param .u64 .ptr .align 1 _Z19update_b2_optimizedP6__halfS0_i_param_1,
	.param .u32 _Z19update_b2_optimizedP6__halfS0_i_param_2
)
{
	.reg .pred 	%p<13>;
	.reg .b16 	%rs<142>;
	.reg .b32 	%r<36>;
	.reg .b32 	%f<16>;
	.reg .b64 	%rd<16>;

	ld.param.u64 	%rd4, [_Z19update_b2_optimizedP6__halfS0_i_param_0];
	ld.param.u64 	%rd5, [_Z19update_b2_optimizedP6__halfS0_i_param_1];
	ld.param.u32 	%r22, [_Z19update_b2_optimizedP6__halfS0_i_param_2];
	cvta.to.global.u64 	%rd1, %rd5;
	mov.u32 	%r23, %ctaid.x;
	mov.u32 	%r24, %ntid.x;
	mov.u32 	%r25, %tid.x;
	mad.lo.s32 	%r1, %r23, %r24, %r25;
	setp.gt.s32 	%p1, %r1, 9;
	@%p1 bra 	$L__BB7_18;
	mov.f32 	%f5, 0f00000000;
	// begin inline asm
	{  cvt.rn.f16.f32 %rs21, %f5;}

	// end inline asm
	setp.lt.s32 	%p2, %r22, 1;
	mov.u16 	%rs140, %rs21;
	@%p2 bra 	$L__BB7_14;
	and.b32  	%r2, %r22, 15;
	setp.lt.u32 	%p3, %r22, 16;
	mov.b32 	%r32, 0;
	mov.u16 	%rs140, %rs21;
	@%p3 bra 	$L__BB7_5;
	and.b32  	%r32, %r22, 2147483632;
	neg.s32 	%r30, %r32;
	add.s64 	%rd2, %rd1, 160;
	mov.u32 	%r29, %r1;
	mov.u16 	%rs140, %rs21;
$L__BB7_4:
	.pragma "nounroll";
	mul.wide.s32 	%rd6, %r29, 2;
	add.s64 	%rd7, %rd2, %rd6;
	ld.global.u16 	%rs25, [%rd7+-160];
	// begin inline asm
	{add.f16 %rs23,%rs140,%rs25;
}
	// end inline asm
	ld.global.u16 	%rs28, [%rd7+-140];
	// begin inline asm
	{add.f16 %rs26,%rs23,%rs28;
}
	// end inline asm
	ld.global.u16 	%rs31, [%rd7+-120];
	// begin inline asm
	{add.f16 %rs29,%rs26,%rs31;
}
	// end inline asm
	ld.global.u16 	%rs34, [%rd7+-100];
	// begin inline asm
	{add.f16 %rs32,%rs29,%rs34;
}
	// end inline asm
	ld.global.u16 	%rs37, [%rd7+-80];
	// begin inline asm
	{add.f16 %rs35,%rs32,%rs37;
}
	// end inline asm
	ld.global.u16 	%rs40, [%rd7+-60];
	// begin inline asm
	{add.f16 %rs38,%rs35,%rs40;
}
	// end inline asm
	ld.global.u16 	%rs43, [%rd7+-40];
	// begin inline asm
	{add.f16 %rs41,%rs38,%rs43;
}
	// end inline asm
	ld.global.u16 	%rs46, [%rd7+-20];
	// begin inline asm
	{add.f16 %rs44,%rs41,%rs46;
}
	// end inline asm
	ld.global.u16 	%rs49, [%rd7];
	// begin inline asm
	{add.f16 %rs47,%rs44,%rs49;
}
	// end inline asm
	ld.global.u16 	%rs52, [%rd7+20];
	// begin inline asm
	{add.f16 %rs50,%rs47,%rs52;
}
	// end inline asm
	ld.global.u16 	%rs55, [%rd7+40];
	// begin inline asm
	{add.f16 %rs53,%rs50,%rs55;
}
	// end inline asm
	ld.global.u16 	%rs58, [%rd7+60];
	// begin inline asm
	{add.f16 %rs56,%rs53,%rs58;
}
	// end inline asm
	ld.global.u16 	%rs61, [%rd7+80];
	// begin inline asm
	{add.f16 %rs59,%rs56,%rs61;
}
	// end inline asm
	ld.global.u16 	%rs64, [%rd7+100];
	// begin inline asm
	{add.f16 %rs62,%rs59,%rs64;
}
	// end inline asm
	ld.global.u16 	%rs67, [%rd7+120];
	// begin inline asm
	{add.f16 %rs65,%rs62,%rs67;
}
	// end inline asm
	ld.global.u16 	%rs70, [%rd7+140];
	// begin inline asm
	{add.f16 %rs140,%rs65,%rs70;
}
	// end inline asm
	add.s32 	%r30, %r30, 16;
	add.s32 	%r29, %r29, 160;
	setp.ne.s32 	%p4, %r30, 0;
	@%p4 bra 	$L__BB7_4;
$L__BB7_5:
	setp.eq.s32 	%p5, %r2, 0;
	@%p5 bra 	$L__BB7_14;
	and.b32  	%r10, %r22, 7;
	setp.lt.u32 	%p6, %r2, 8;
	@%p6 bra 	$L__BB7_8;
	mad.lo.s32 	%r27, %r32, 10, %r1;
	mul.wide.s32 	%rd8, %r27, 2;
	add.s64 	%rd9, %rd1, %rd8;
	ld.global.u16 	%rs74, [%rd9];
	// begin inline asm
	{add.f16 %rs72,%rs140,%rs74;
}
	// end inline asm
	ld.global.u16 	%rs77, [%rd9+20];
	// begin inline asm
	{add.f16 %rs75,%rs72,%rs77;
}
	// end inline asm
	ld.global.u16 	%rs80, [%rd9+40];
	// begin inline asm
	{add.f16 %rs78,%rs75,%rs80;
}
	// end inline asm
	ld.global.u16 	%rs83, [%rd9+60];
	// begin inline asm
	{add.f16 %rs81,%rs78,%rs83;
}
	// end inline asm
	ld.global.u16 	%rs86, [%rd9+80];
	// begin inline asm
	{add.f16 %rs84,%rs81,%rs86;
}
	// end inline asm
	ld.global.u16 	%rs89, [%rd9+100];
	// begin inline asm
	{add.f16 %rs87,%rs84,%rs89;
}
	// end inline asm
	ld.global.u16 	%rs92, [%rd9+120];
	// begin inline asm
	{add.f16 %rs90,%rs87,%rs92;
}
	// end inline asm
	ld.global.u16 	%rs95, [%rd9+140];
	// begin inline asm
	{add.f16 %rs140,%rs90,%rs95;
}
	// end inline asm
	add.s32 	%r32, %r32, 8;
$L__BB7_8:
	setp.eq.s32 	%p7, %r10, 0;
	@%p7 bra 	$L__BB7_14;
	and.b32  	%r13, %r22, 3;
	setp.lt.u32 	%p8, %r10, 4;
	@%p8 bra 	$L__BB7_11;
	mad.lo.s32 	%r28, %r32, 10, %r1;
	mul.wide.s32 	%rd10, %r28, 2;
	add.s64 	%rd11, %rd1, %rd10;
	ld.global.u16 	%rs99, [%rd11];
	// begin inline asm
	{add.f16 %rs97,%rs140,%rs99;
}
	// end inline asm
	ld.global.u16 	%rs102, [%rd11+20];
	// begin inline asm
	{add.f16 %rs100,%rs97,%rs102;
}
	// end inline asm
	ld.global.u16 	%rs105, [%rd11+40];
	// begin inline asm
	{add.f16 %rs103,%rs100,%rs105;
}
	// end inline asm
	ld.global.u16 	%rs108, [%rd11+60];
	// begin inline asm
	{add.f16 %rs140,%rs103,%rs108;
}
	// end inline asm
	add.s32 	%r32, %r32, 4;
$L__BB7_11:
	setp.eq.s32 	%p9, %r13, 0;
	@%p9 bra 	$L__BB7_14;
	mad.lo.s32 	%r35, %r32, 10, %r1;
	neg.s32 	%r34, %r13;
$L__BB7_13:
	.pragma "nounroll";
	mul.wide.s32 	%rd12, %r35, 2;
	add.s64 	%rd13, %rd1, %rd12;
	ld.global.u16 	%rs111, [%rd13];
	// begin inline asm
	{add.f16 %rs140,%rs140,%rs111;
}
	// end inline asm
	add.s32 	%r35, %r35, 10;
	add.s32 	%r34, %r34, 1;
	setp.ne.s32 	%p10, %r34, 0;
	@%p10 bra 	$L__BB7_13;
$L__BB7_14:
	cvta.to.global.u64 	%rd14, %rd4;
	mul.wide.s32 	%rd15, %r1, 2;
	add.s64 	%rd3, %rd14, %rd15;
	ld.global.u16 	%rs15, [%rd3];
	mov.f32 	%f6, 0f3DCCCCCD;
	// begin inline asm
	{  cvt.rn.f16.f32 %rs112, %f6;}

	// end inline asm
	cvt.rn.f32.s32 	%f7, %r22;
	// begin inline asm
	{  cvt.rn.f16.f32 %rs113, %f7;}

	// end inline asm
	// begin inline asm
	{  cvt.f32.f16 %f8, %rs140;}

	// end inline asm
	// begin inline asm
	{  cvt.f32.f16 %f9, %rs113;}

	// end inline asm
	// begin inline asm
	{rcp.approx.ftz.f32 %f10, %f9;
}
	// end inline asm
	mul.f32 	%f12, %f8, %f10;
	// begin inline asm
	{  cvt.rn.f16.f32 %rs141, %f12;}

	// end inline asm
	// begin inline asm
	{abs.f16 %rs117,%rs141;
}
	// end inline asm
	mov.b16 	%rs121, 143;
	// begin inline asm
	{ .reg .pred __$temp3;
  setp.lt.f16  __$temp3, %rs117, %rs121;
  selp.u16 %rs119, 1, 0, __$temp3;}
	// end inline asm
	setp.eq.s16 	%p11, %rs119, 0;
	@%p11 bra 	$L__BB7_17;
	// begin inline asm
	{ .reg .pred __$temp3;
  setp.lt.f16  __$temp3, %rs21, %rs117;
  selp.u16 %rs122, 1, 0, __$temp3;}
	// end inline asm
	setp.eq.s16 	%p12, %rs122, 0;
	@%p12 bra 	$L__BB7_17;
	neg.f32 	%f14, %f9;
	fma.rn.f32 	%f15, %f14, %f12, %f8;
	fma.rn.f32 	%f13, %f10, %f15, %f12;
	// begin inline asm
	{  cvt.rn.f16.f32 %rs141, %f13;}

	// end inline asm
$L__BB7_17:
	// begin inline asm
	{mul.f16 %rs126,%rs112,%rs141;
}
	// end inline asm
	// begin inline asm
	{sub.f16 %rs129,%rs15,%rs126;
}
	// end inline asm
	st.global.u16 	[%rd3], %rs129;
$L__BB7_18:
	ret;

}
	// .globl	_Z19update_b1_optimizedP6__halfS0_i
.visible .entry _Z19update_b1_optimizedP6__halfS0_i(
	.param .u64 .ptr .align 1 _Z19update_b1_optimizedP6__halfS0_i_param_0,
	.param .u64 .ptr .align 1 _Z19update_b1_optimizedP6__halfS0_i_param_1,
	.param .u32 _Z19update_b1_optimizedP6__halfS0_i_param_2
)
{
	.reg .pred 	%p<13>;
	.reg .b16 	%rs<142>;
	.reg .b32 	%r<39>;
	.reg .b32 	%f<16>;
	.reg .b64 	%rd<16>;

	ld.param.u64 	%rd4, [_Z19update_b1_optimizedP6__halfS0_i_param_0];
	ld.param.u64 	%rd5, [_Z19update_b1_optimizedP6__halfS0_i_param_1];
	ld.param.u32 	%r22, [_Z19update_b1_optimizedP6__halfS0_i_param_2];
	cvta.to.global.u64 	%rd1, %rd5;
	mov.u32 	%r23, %ctaid.x;
	mov.u32 	%r24, %ntid.x;
	mov.u32 	%r25, %tid.x;
	mad.lo.s32 	%r1, %r23, %r24, %r25;
	setp.gt.s32 	%p1, %r1, 127;
	@%p1 bra 	$L__BB8_18;
	mov.f32 	%f5, 0f00000000;
	// begin inline asm
	{  cvt.rn.f16.f32 %rs21, %f5;}

	// end inline asm
	setp.lt.s32 	%p2, %r22, 1;
	mov.u16 	%rs140, %rs21;
	@%p2 bra 	$L__BB8_14;
	and.b32  	%r2, %r22, 15;
	setp.lt.u32 	%p3, %r22, 16;
	mov.b32 	%r35, 0;
	mov.u16 	%rs140, %rs21;
	@%p3 bra 	$L__BB8_5;
	and.b32  	%r35, %r22, 2147483632;
	neg.s32 	%r33, %r35;
	add.s64 	%rd2, %rd1, 2048;
	mov.u32 	%r32, %r1;
	mov.u16 	%rs140, %rs21;
$L__BB8_4:
	.pragma "nounroll";
	mul.wide.s32 	%rd6, %r32, 2;
	add.s64 	%rd7, %rd2, %rd6;
	ld.global.u16 	%rs25, [%rd7+-2048];
	// begin inline asm
	{add.f16 %rs23,%rs140,%rs25;
}
	// end inline asm
	ld.global.u16 	%rs28, [%rd7+-1792];
	// begin inline asm
	{add.f16 %rs26,%rs23,%rs28;
}
	// end inline asm
	ld.global.u16 	%rs31, [%rd7+-1536];
	// begin inline asm
	{add.f16 %rs29,%rs26,%rs31;
}
	// end inline asm
	ld.global.u16 	%rs34, [%rd7+-1280];
	// begin inline asm
	{add.f16 %rs32,%rs29,%rs34;
}
	// end inline asm
	ld.global.u16 	%rs37, [%rd7+-1024];
	// begin inline asm
	{add.f16 %rs35,%rs32,%rs37;
}
	// end inline asm
	ld.global.u16 	%rs40, [%rd7+-768];
	// begin inline asm
	{add.f16 %rs38,%rs35,%rs40;
}
	// end inline asm
	ld.global.u16 	%rs43, [%rd7+-512];
	// begin inline asm
	{add.f16 %rs41,%rs38,%rs43;
}
	// end inline asm
	ld.global.u16 	%rs46, [%rd7+-256];
	// begin inline asm
	{add.f16 %rs44,%rs41,%rs46;
}
	// end inline asm
	ld.global.u16 	%rs49, [%rd7];
	// begin inline asm
	{add.f16 %rs47,%rs44,%rs49;
}
	// end inline asm
	ld.global.u16 	%rs52, [%rd7+256];
	// begin inline asm
	{add.f16 %rs50,%rs47,%rs52;
}
	// end inline asm
	ld.global.u16 	%rs55, [%rd7+512];
	// begin inline asm
	{add.f16 %rs53,%rs50,%rs55;
}
	// end inline asm
	ld.global.u16 	%rs58, [%rd7+768];
	// begin inline asm
	{add.f16 %rs56,%rs53,%rs58;
}
	// end inline asm
	ld.global.u16 	%rs61, [%rd7+1024];
	// begin inline asm
	{add.f16 %rs59,%rs56,%rs61;
}
	// end inline asm
	ld.global.u16 	%rs64, [%rd7+1280];
	// begin inline asm
	{add.f16 %rs62,%rs59,%rs64;
}
	// end inline asm
	ld.global.u16 	%rs67, [%rd7+1536];
	// begin inline asm
	{add.f16 %rs65,%rs62,%rs67;
}
	// end inline asm
	ld.global.u16 	%rs70, [%rd7+1792];
	// begin inline asm
	{add.f16 %rs140,%rs65,%rs70;
}
	// end inline asm
	add.s32 	%r33, %r33, 16;
	add.s32 	%r32, %r32, 2048;
	setp.ne.s32 	%p4, %r33, 0;
	@%p4 bra 	$L__BB8_4;
$L__BB8_5:
	setp.eq.s32 	%p5, %r2, 0;
	@%p5 bra 	$L__BB8_14;
	and.b32  	%r10, %r22, 7;
	setp.lt.u32 	%p6, %r2, 8;
	@%p6 bra 	$L__BB8_8;
	shl.b32 	%r27, %r35, 7;
	add.s32 	%r28, %r27, %r1;
	mul.wide.s32 	%rd8, %r28, 2;
	add.s64 	%rd9, %rd1, %rd8;
	ld.global.u16 	%rs74, [%rd9];
	// begin inline asm
	{add.f16 %rs72,%rs140,%rs74;
}
	// end inline asm
	ld.global.u16 	%rs77, [%rd9+256];
	// begin inline asm
	{add.f16 %rs75,%rs72,%rs77;
}
	// end inline asm
	ld.global.u16 	%rs80, [%rd9+512];
	// begin inline asm
	{add.f16 %rs78,%rs75,%rs80;
}
	// end inline asm
	ld.global.u16 	%rs83, [%rd9+768];
	// begin inline asm
	{add.f16 %rs81,%rs78,%rs83;
}
	// end inline asm
	ld.global.u16 	%rs86, [%rd9+1024];
	// begin inline asm
	{add.f16 %rs84,%rs81,%rs86;
}
	// end inline asm
	ld.global.u16 	%rs89, [%rd9+1280];
	// begin inline asm
	{add.f16 %rs87,%rs84,%rs89;
}
	// end inline asm
	ld.global.u16 	%rs92, [%rd9+1536];
	// begin inline asm
	{add.f16 %rs90,%rs87,%rs92;
}
	// end inline asm
	ld.global.u16 	%rs95, [%rd9+1792];
	// begin inline asm
	{add.f16 %rs140,%rs90,%rs95;
}
	// end inline asm
	add.s32 	%r35, %r35, 8;
$L__BB8_8:
	setp.eq.s32 	%p7, %r10, 0;
	@%p7 bra 	$L__BB8_14;
	and.b32  	%r13, %r22, 3;
	setp.lt.u32 	%p8, %r10, 4;
	@%p8 bra 	$L__BB8_11;
	shl.b32 	%r29, %r35, 7;
	add.s32 	%r30, %r29, %r1;
	mul.wide.s32 	%rd10, %r30, 2;
	add.s64 	%rd11, %rd1, %rd10;
	ld.global.u16 	%rs99, [%rd11];
	// begin inline asm
	{add.f16 %rs97,%rs140,%rs99;
}
	// end inline asm
	ld.global.u16 	%rs102, [%rd11+256];
	// begin inline asm
	{add.f16 %rs100,%rs97,%rs102;
}
	// end inline asm
	ld.global.u16 	%rs105, [%rd11+512];
	// begin inline asm
	{add.f16 %rs103,%rs100,%rs105;
}
	// end inline asm
	ld.global.u16 	%rs108, [%rd11+768];
	// begin inline asm
	{add.f16 %rs140,%rs103,%rs108;
}
	// end inline asm
	add.s32 	%r35, %r35, 4;
$L__BB8_11:
	setp.eq.s32 	%p9, %r13, 0;
	@%p9 bra 	$L__BB8_14;
	shl.b32 	%r31, %r35, 7;
	add.s32 	%r38, %r1, %r31;
	neg.s32 	%r37, %r13;
$L__BB8_13:
	.pragma "nounroll";
	mul.wide.s32 	%rd12, %r38, 2;
	add.s64 	%rd13, %rd1, %rd12;
	ld.global.u16 	%rs111, [%rd13];
	// begin inline asm
	{add.f16 %rs140,%rs140,%rs111;
}
	// end inline asm
	add.s32 	%r38, %r38, 128;
	add.s32 	%r37, %r37, 1;
	setp.ne.s32 	%p10, %r37, 0;
	@%p10 bra 	$L__BB8_13;
$L__BB8_14:
	cvta.to.global.u64 	%rd14, %rd4;
	mul.wide.s32 	%rd15, %r1, 2;
	add.s64 	%rd3, %rd14, %rd15;
	ld.global.u16 	%rs15, [%rd3];
	mov.f32 	%f6, 0f3DCCCCCD;
	// begin inline asm
	{  cvt.rn.f16.f32 %rs112, %f6;}

	// end inline asm
	cvt.rn.f32.s32 	%f7, %r22;
	// begin inline asm
	{  cvt.rn.f16.f32 %rs113, %f7;}

	// end inline asm
	// begin inline asm
	{  cvt.f32.f16 %f8, %rs140;}

	// end inline asm
	// begin inline asm
	{  cvt.f32.f16 %f9, %rs113;}

	// end inline asm
	// begin inline asm
	{rcp.approx.ftz.f32 %f10, %f9;
}
	// end inline asm
	mul.f32 	%f12, %f8, %f10;
	// begin inline asm
	{  cvt.rn.f16.f32 %rs141, %f12;}

	// end inline asm
	// begin inline asm
	{abs.f16 %rs117,%rs141;
}
	// end inline asm
	mov.b16 	%rs121, 143;
	// begin inline asm
	{ .reg .pred __$temp3;
  setp.lt.f16  __$temp3, %rs117, %rs121;
  selp.u16 %rs119, 1, 0, __$temp3;}
	// end inline asm
	setp.eq.s16 	%p11, %rs119, 0;
	@%p11 bra 	$L__BB8_17;
	// begin inline asm
	{ .reg .pred __$temp3;
  setp.lt.f16  __$temp3, %rs21, %rs117;
  selp.u16 %rs122, 1, 0, __$temp3;}
	// end inline asm
	setp.eq.s16 	%p12, %rs122, 0;
	@%p12 bra 	$L__BB8_17;
	neg.f32 	%f14, %f9;
	fma.rn.f32 	%f15, %f14, %f12, %f8;
	fma.rn.f32 	%f13, %f10, %f15, %f12;
	// begin inline asm
	{  cvt.rn.f16.f32 %rs141, %f13;}

	// end inline asm
$L__BB8_17:
	// begin inline asm
	{mul.f16 %rs126,%rs112,%rs141;
}
	// end inline asm
	// begin inline asm
	{sub.f16 %rs129,%rs15,%rs126;
}
	// end inline asm
	st.global.u16 	[%rd3], %rs129;
$L__BB8_18:
	ret;

}


// ===== COMPILED SASS (sm_100) =====

	.target	sm_100

	.elftype	@"ET_EXEC"


//--------------------- .note.nv.tkinfo           --------------------------
	.section	.note.nv.tkinfo,"",@"SHT_NOTE"
	.sectionflags	@"SHF_NOTE_NV_TKINFO"
	.tkinfo
        /*0018*/ 	.word	0x00000002
        /*0030*/ 	.string	""
        /*0030*/ 	.string	"ptxas"
        /*0030*/ 	.string	"Cuda compilation tools, release 13.0, V13.0.88"
        /*0030*/ 	.string	"Build cuda_13.0.r13.0/compiler.36424714_0"
        /*0030*/ 	.string	"-arch sm_100 -m 64 "



//--------------------- .note.nv.cuinfo           --------------------------
	.section	.note.nv.cuinfo,"",@"SHT_NOTE"
	.sectionflags	@"SHF_NOTE_NV_CUINFO"
        /*0018*/ 	.short	0x0002
        /*001a*/ 	.short	0x0064
        /*001c*/ 	.short	0x0082
	.zero		2


//--------------------- .nv.info                  --------------------------
	.section	.nv.info,"",@"SHT_CUDA_INFO"
	.align	4


	//----- nvinfo : EIATTR_REGCOUNT
	.align		4
        /*0000*/ 	.byte	0x04, 0x2f
        /*0002*/ 	.short	(.L_1 - .L_0)
	.align		4
.L_0:
        /*0004*/ 	.word	index@(_Z26forward_hidden_tensor_coreP6__halfS0_S0_S0_i)
        /*0008*/ 	.word	0x0000001e


	//----- nvinfo : EIATTR_FRAME_SIZE
	.align		4
.L_1:
        /*000c*/ 	.byte	0x04, 0x11
        /*000e*/ 	.short	(.L_3 - .L_2)
	.align		4
.L_2:
        /*0010*/ 	.word	index@(_Z26forward_hidden_tensor_coreP6__halfS0_S0_S0_i)
        /*0014*/ 	.word	0x00000000


	//----- nvinfo : EIATTR_REGCOUNT
	.align		4
.L_3:
        /*0018*/ 	.byte	0x04, 0x2f
        /*001a*/ 	.short	(.L_5 - .L_4)
	.align		4
.L_4:
        /*001c*/ 	.word	index@(_Z26forward_output_tensor_coreP6__halfS0_S0_S0_i)
        /*0020*/ 	.word	0x0000001f


	//----- nvinfo : EIATTR_FRAME_SIZE
	.align		4
.L_5:
        /*0024*/ 	.byte	0x04, 0x11
        /*0026*/ 	.short	(.L_7 - .L_6)
	.align		4
.L_6:
        /*0028*/ 	.word	index@(_Z26forward_output_tensor_coreP6__halfS0_S0_S0_i)
        /*002c*/ 	.word	0x00000000


	//----- nvinfo : EIATTR_REGCOUNT
	.align		4
.L_7:
        /*0030*/ 	.byte	0x04, 0x2f
        /*0032*/ 	.short	(.L_9 - .L_8)
	.align		4
.L_8:
        /*0034*/ 	.word	index@(_Z17softmax_optimizedP6__halfi)
        /*0038*/ 	.word	0x0000000a


	//----- nvinfo : EIATTR_FRAME_SIZE
	.align		4
.L_9:
        /*003c*/ 	.byte	0x04, 0x11
        /*003e*/ 	.short	(.L_11 - .L_10)
	.align		4
.L_10:
        /*0040*/ 	.word	index@(_Z17softmax_optimizedP6__halfi)
        /*0044*/ 	.word	0x00000000


	//----- nvinfo : EIATTR_REGCOUNT
	.align		4
.L_11:
        /*0048*/ 	.byte	0x04, 0x2f
        /*004a*/ 	.short	(.L_13 - .L_12)
	.align		4
.L_12:
        /*004c*/ 	.word	index@(_Z33compute_output_gradient_optimizedP6__halfS0_S0_i)
        /*0050*/ 	.word	0x0000000c


	//----- nvinfo : EIATTR_FRAME_SIZE
	.align		4
.L_13:
        /*0054*/ 	.byte	0x04, 0x11
        /*0056*/ 	.short	(.L_15 - .L_14)
	.align		4
.L_14:
        /*0058*/ 	.word	index@(_Z33compute_output_gradient_optimizedP6__halfS0_S0_i)
        /*005c*/ 	.word	0x00000000


	//----- nvinfo : EIATTR_REGCOUNT
	.align		4
.L_15:
        /*0060*/ 	.byte	0x04, 0x2f
        /*0062*/ 	.short	(.L_17 - .L_16)
	.align		4
.L_16:
        /*0064*/ 	.word	index@(_Z33compute_hidden_gradient_optimizedP6__halfS0_S0_S0_i)
        /*0068*/ 	.word	0x00000020


	//----- nvinfo : EIATTR_FRAME_SIZE
	.align		4
.L_17:
        /*006c*/ 	.byte	0x04, 0x11
        /*006e*/ 	.short	(.L_19 - .L_18)
	.align		4
.L_18:
        /*0070*/ 	.word	index@(_Z33compute_hidden_gradient_optimizedP6__halfS0_S0_S0_i)
        /*0074*/ 	.word	0x00000000


	//----- nvinfo : EIATTR_REGCOUNT
	.align		4
.L_19:
        /*0078*/ 	.byte	0x04, 0x2f
        /*007a*/ 	.short	(.L_21 - .L_20)
	.align		4
.L_20:
        /*007c*/ 	.word	index@(_Z21update_W2_tensor_coreP6__halfS0_S0_i)
        /*0080*/ 	.word	0x0000001e


	//----- nvinfo : EIATTR_FRAME_SIZE
	.align		4
.L_21:
        /*0084*/ 	.byte	0x04, 0x11
        /*0086*/ 	.short	(.L_23 - .L_22)
	.align		4
.L_22:
        /*0088*/ 	.word	index@(_Z21update_W2_tensor_coreP6__halfS0_S0_i)
        /*008c*/ 	.word	0x00000000


	//----- nvinfo : EIATTR_REGCOUNT
	.align		4
.L_23:
        /*0090*/ 	.byte	0x04, 0x2f
        /*0092*/ 	.short	(.L_25 - .L_24)
	.align		4
.L_24:
        /*0094*/ 	.word	index@(_Z21update_W1_tensor_coreP6__halfS0_S0_i)
        /*0098*/ 	.word	0x00000020


	//----- nvinfo : EIATTR_FRAME_SIZE
	.align		4
.L_25:
        /*009c*/ 	.byte	0x04, 0x11
        /*009e*/ 	.short	(.L_27 - .L_26)
	.align		4
.L_26:
        /*00a0*/ 	.word	index@(_Z21update_W1_tensor_coreP6__halfS0_S0_i)
        /*00a4*/ 	.word	0x00000000


	//----- nvinfo : EIATTR_REGCOUNT
	.align		4
.L_27:
        /*00a8*/ 	.byte	0x04, 0x2f
        /*00aa*/ 	.short	(.L_29 - .L_28)
	.align		4
.L_28:
        /*00ac*/ 	.word	index@(_Z19update_b2_optimizedP6__halfS0_i)
        /*00b0*/ 	.word	0x00000020


	//----- nvinfo : EIATTR_FRAME_SIZE
	.align		4
.L_29:
        /*00b4*/ 	.byte	0x04, 0x11
        /*00b6*/ 	.short	(.L_31 - .L_30)
	.align		4
.L_30:
        /*00b8*/ 	.word	index@(_Z19update_b2_optimizedP6__halfS0_i)
        /*00bc*/ 	.word	0x00000000


	//----- nvinfo : EIATTR_REGCOUNT
	.align		4
.L_31:
        /*00c0*/ 	.byte	0x04, 0x2f
        /*00c2*/ 	.short	(.L_33 - .L_32)
	.align		4
.L_32:
        /*00c4*/ 	.word	index@(_Z19update_b1_optimizedP6__halfS0_i)
        /*00c8*/ 	.word	0x00000020


	//----- nvinfo : EIATTR_FRAME_SIZE
	.align		4
.L_33:
        /*00cc*/ 	.byte	0x04, 0x11
        /*00ce*/ 	.short	(.L_35 - .L_34)
	.align		4
.L_34:
        /*00d0*/ 	.word	index@(_Z19update_b1_optimizedP6__halfS0_i)
        /*00d4*/ 	.word	0x00000000


	//----- nvinfo : EIATTR_MIN_STACK_SIZE
	.align		4
.L_35:
        /*00d8*/ 	.byte	0x04, 0x12
        /*00da*/ 	.short	(.L_37 - .L_36)
	.align		4
.L_36:
        /*00dc*/ 	.word	index@(_Z19update_b1_optimizedP6__halfS0_i)
        /*00e0*/ 	.word	0x00000000


	//----- nvinfo : EIATTR_MIN_STACK_SIZE
	.align		4
.L_37:
        /*00e4*/ 	.byte	0x04, 0x12
        /*00e6*/ 	.short	(.L_39 - .L_38)
	.align		4
.L_38:
        /*00e8*/ 	.word	index@(_Z19update_b2_optimizedP6__halfS0_i)
        /*00ec*/ 	.word	0x00000000


	//----- nvinfo : EIATTR_MIN_STACK_SIZE
	.align		4
.L_39:
        /*00f0*/ 	.byte	0x04, 0x12
        /*00f2*/ 	.short	(.L_41 - .L_40)
	.align		4
.L_40:
        /*00f4*/ 	.word	index@(_Z21update_W1_tensor_coreP6__halfS0_S0_i)
        /*00f8*/ 	.word	0x00000000


	//----- nvinfo : EIATTR_MIN_STACK_SIZE
	.align		4
.L_41:
        /*00fc*/ 	.byte	0x04, 0x12
        /*00fe*/ 	.short	(.L_43 - .L_42)
	.align		4
.L_42:
        /*0100*/ 	.word	index@(_Z21update_W2_tensor_coreP6__halfS0_S0_i)
        /*0104*/ 	.word	0x00000000


	//----- nvinfo : EIATTR_MIN_STACK_SIZE
	.align		4
.L_43:
        /*0108*/ 	.byte	0x04, 0x12
        /*010a*/ 	.short	(.L_45 - .L_44)
	.align		4
.L_44:
        /*010c*/ 	.word	index@(_Z33compute_hidden_gradient_optimizedP6__halfS0_S0_S0_i)
        /*0110*/ 	.word	0x00000000


	//----- nvinfo : EIATTR_MIN_STACK_SIZE
	.align		4
.L_45:
        /*0114*/ 	.byte	0x04, 0x12
        /*0116*/ 	.short	(.L_47 - .L_46)
	.align		4
.L_46:
        /*0118*/ 	.word	index@(_Z33compute_output_gradient_optimizedP6__halfS0_S0_i)
        /*011c*/ 	.word	0x00000000


	//----- nvinfo : EIATTR_MIN_STACK_SIZE
	.align		4
.L_47:
        /*0120*/ 	.byte	0x04, 0x12
        /*0122*/ 	.short	(.L_49 - .L_48)
	.align		4
.L_48:
        /*0124*/ 	.word	index@(_Z17softmax_optimizedP6__halfi)
        /*0128*/ 	.word	0x00000000


	//----- nvinfo : EIATTR_MIN_STACK_SIZE
	.align		4
.L_49:
        /*012c*/ 	.byte	0x04, 0x12
        /*012e*/ 	.short	(.L_51 - .L_50)
	.align		4
.L_50:
        /*0130*/ 	.word	index@(_Z26forward_output_tensor_coreP6__halfS0_S0_S0_i)
        /*0134*/ 	.word	0x00000000


	//----- nvinfo : EIATTR_MIN_STACK_SIZE
	.align		4
.L_51:
        /*0138*/ 	.byte	0x04, 0x12
        /*013a*/ 	.short	(.L_53 - .L_52)
	.align		4
.L_52:
        /*013c*/ 	.word	index@(_Z26forward_hidden_tensor_coreP6__halfS0_S0_S0_i)
        /*0140*/ 	.word	0x00000000
.L_53:


//--------------------- .nv.compat                --------------------------
	.section	.nv.compat,"",@"SHT_CUDA_COMPAT_INFO"
	.align	4
        /*0000*/ 	.byte	0x02, 0x09, 0x00, 0x00, 0x02, 0x02, 0x01, 0x00, 0x02, 0x05, 0x05, 0x00, 0x03, 0x07, 0x01, 0x01
        /*0010*/ 	.byte	0x02, 0x03, 0x00, 0x00, 0x02, 0x06, 0x01, 0x00, 0x04, 0x0b, 0x08, 0x00, 0x09, 0x00, 0x00, 0x00
        /*0020*/ 	.byte	0x00, 0x00, 0x00, 0x00


//--------------------- .nv.info._Z19update_b1_optimizedP6__halfS0_i --------------------------
	.section	.nv.info._Z19update_b1_optimizedP6__halfS0_i,"",@"SHT_CUDA_INFO"
	.sectionflags	@""
	.align	4


	//----- nvinfo : EIATTR_CUDA_API_VERSION
	.align		4
        /*0000*/ 	.byte	0x04, 0x37
        /*0002*/ 	.short	(.L_55 - .L_54)
.L_54:
        /*0004*/ 	.word	0x00000082


	//----- nvinfo : EIATTR_KPARAM_INFO
	.align		4
.L_55:
        /*0008*/ 	.byte	0x04, 0x17
        /*000a*/ 	.short	(.L_57 - .L_56)
.L_56:
        /*000c*/ 	.word	0x00000000
        /*0010*/ 	.short	0x0002
        /*0012*/ 	.short	0x0010
        /*0014*/ 	.byte	0x00, 0xf0, 0x11, 0x00


	//----- nvinfo : EIATTR_KPARAM_INFO
	.align		4
.L_57:
        /*0018*/ 	.byte	0x04, 0x17
        /*001a*/ 	.short	(.L_59 - .L_58)
.L_58:
        /*001c*/ 	.word	0x00000000
        /*0020*/ 	.short	0x0001
        /*0022*/ 	.short	0x0008
        /*0024*/ 	.byte	0x00, 0xf5, 0x21, 0x00


	//----- nvinfo : EIATTR_KPARAM_INFO
	.align		4
.L_59:
        /*0028*/ 	.byte	0x04, 0x17
        /*002a*/ 	.short	(.L_61 - .L_60)
.L_60:
        /*002c*/ 	.word	0x00000000
        /*0030*/ 	.short	0x0000
        /*0032*/ 	.short	0x0000
        /*0034*/ 	.byte	0x00, 0xf5, 0x21, 0x00


	//----- nvinfo : EIATTR_SPARSE_MMA_MASK
	.align		4
.L_61:
        /*0038*/ 	.byte	0x03, 0x50
        /*003a*/ 	.short	0x0000


	//----- nvinfo : EIATTR_MAXREG_COUNT
	.align		4
        /*003c*/ 	.byte	0x03, 0x1b
        /*003e*/ 	.short	0x00ff


	//----- nvinfo : EIATTR_MERCURY_ISA_VERSION
	.align		4
        /*0040*/ 	.byte	0x03, 0x5f
        /*0042*/ 	.short	0x0101


	//----- nvinfo : EIATTR_VRC_CTA_INIT_COUNT
	.align		4
        /*0044*/ 	.byte	0x02, 0x4a
	.zero		1
	.zero		1


	//----- nvinfo : EIATTR_EXIT_INSTR_OFFSETS
	.align		4
        /*0048*/ 	.byte	0x04, 0x1c
        /*004a*/ 	.short	(.L_63 - .L_62)


	//   ....[0]....
.L_62:
        /*004c*/ 	.word	0x00000060


	//   ....[1]....
        /*0050*/ 	.word	0x00000880


	//----- nvinfo : EIATTR_CBANK_PARAM_SIZE
	.align		4
.L_63:
        /*0054*/ 	.byte	0x03, 0x19
        /*0056*/ 	.short	0x0014


	//----- nvinfo : EIATTR_PARAM_CBANK
	.align		4
        /*0058*/ 	.byte	0x04, 0x0a
        /*005a*/ 	.short	(.L_65 - .L_64)
	.align		4
.L_64:
        /*005c*/ 	.word	index@(.nv.constant0._Z19update_b1_optimizedP6__halfS0_i)
        /*0060*/ 	.short	0x0380
        /*0062*/ 	.short	0x0014


	//----- nvinfo : EIATTR_SW_WAR
	.align		4
.L_65:
        /*0064*/ 	.byte	0x04, 0x36
        /*0066*/ 	.short	(.L_67 - .L_66)
.L_66:
        /*0068*/ 	.word	0x00000008
.L_67:


//--------------------- .nv.info._Z19update_b2_optimizedP6__halfS0_i --------------------------
	.section	.nv.info._Z19update_b2_optimizedP6__halfS0_i,"",@"SHT_CUDA_INFO"
	.sectionflags	@""
	.align	4


	//----- nvinfo : EIATTR_CUDA_API_VERSION
	.align		4
        /*0000*/ 	.byte	0x04, 0x37
        /*0002*/ 	.short	(.L_69 - .L_68)
.L_68:
        /*0004*/ 	.word	0x00000082


	//----- nvinfo : EIATTR_KPARAM_INFO
	.align		4
.L_69:
        /*0008*/ 	.byte	0x04, 0x17
        /*000a*/ 	.short	(.L_71 - .L_70)
.L_70:
        /*000c*/ 	.word	0x00000000
        /*0010*/ 	.short	0x0002
        /*0012*/ 	.short	0x0010
        /*0014*/ 	.byte	0x00, 0xf0, 0x11, 0x00


	//----- nvinfo : EIATTR_KPARAM_INFO
	.align		4
.L_71:
        /*0018*/ 	.byte	0x04, 0x17
        /*001a*/ 	.short	(.L_73 - .L_72)
.L_72:
        /*001c*/ 	.word	0x00000000
        /*0020*/ 	.short	0x0001
        /*0022*/ 	.short	0x0008
        /*0024*/ 	.byte	0x00, 0xf5, 0x21, 0x00


	//----- nvinfo : EIATTR_KPARAM_INFO
	.align		4
.L_73:
        /*0028*/ 	.byte	0x04, 0x17
        /*002a*/ 	.short	(.L_75 - .L_74)
.L_74:
        /*002c*/ 	.word	0x00000000
        /*0030*/ 	.short	0x0000
        /*0032*/ 	.short	0x0000
        /*0034*/ 	.byte	0x00, 0xf5, 0x21, 0x00


	//----- nvinfo : EIATTR_SPARSE_MMA_MASK
	.align		4
.L_75:
        /*0038*/ 	.byte	0x03, 0x50
        /*003a*/ 	.short	0x0000


	//----- nvinfo : EIATTR_MAXREG_COUNT
	.align		4
        /*003c*/ 	.byte	0x03, 0x1b
        /*003e*/ 	.short	0x00ff


	//----- nvinfo : EIATTR_MERCURY_ISA_VERSION
	.align		4
        /*0040*/ 	.byte	0x03, 0x5f
        /*0042*/ 	.short	0x0101


	//----- nvinfo : EIATTR_VRC_CTA_INIT_COUNT
	.align		4
        /*0044*/ 	.byte	0x02, 0x4a
	.zero		1
	.zero		1


	//----- nvinfo : EIATTR_EXIT_INSTR_OFFSETS
	.align		4
        /*0048*/ 	.byte	0x04, 0x1c
        /*004a*/ 	.short	(.L_77 - .L_76)


	//   ....[0]....
.L_76:
        /*004c*/ 	.word	0x00000060


	//   ....[1]....
        /*0050*/ 	.word	0x00000880


	//----- nvinfo : EIATTR_CBANK_PARAM_SIZE
	.align		4
.L_77:
        /*0054*/ 	.byte	0x03, 0x19
        /*0056*/ 	.short	0x0014


	//----- nvinfo : EIATTR_PARAM_CBANK
	.align		4
        /*0058*/ 	.byte	0x04, 0x0a
        /*005a*/ 	.short	(.L_79 - .L_78)
	.align		4
.L_78:
        /*005c*/ 	.word	index@(.nv.constant0._Z19update_b2_optimizedP6__halfS0_i)
        /*0060*/ 	.short	0x0380
        /*0062*/ 	.short	0x0014


	//----- nvinfo : EIATTR_SW_WAR
	.align		4
.L_79:
        /*0064*/ 	.byte	0x04, 0x36
        /*0066*/ 	.short	(.L_81 - .L_80)
.L_80:
        /*0068*/ 	.word	0x00000008
.L_81:


//--------------------- .nv.info._Z21update_W1_tensor_coreP6__halfS0_S0_i --------------------------
	.section	.nv.info._Z21update_W1_tensor_coreP6__halfS0_S0_i,"",@"SHT_CUDA_INFO"
	.sectionflags	@""
	.align	4


	//----- nvinfo : EIATTR_CUDA_API_VERSION
	.align		4
        /*0000*/ 	.byte	0x04, 0x37
        /*0002*/ 	.short	(.L_83 - .L_82)
.L_82:
        /*0004*/ 	.word	0x00000082


	//----- nvinfo : EIATTR_KPARAM_INFO
	.align		4
.L_83:
        /*0008*/ 	.byte	0x04, 0x17
        /*000a*/ 	.short	(.L_85 - .L_84)
.L_84:
        /*000c*/ 	.word	0x00000000
        /*0010*/ 	.short	0x0003
        /*0012*/ 	.short	0x0018
        /*0014*/ 	.byte	0x00, 0xf0, 0x11, 0x00


	//----- nvinfo : EIATTR_KPARAM_INFO
	.align		4
.L_85:
        /*0018*/ 	.byte	0x04, 0x17
        /*001a*/ 	.short	(.L_87 - .L_86)
.L_86:
        /*001c*/ 	.word	0x00000000
        /*0020*/ 	.short	0x0002
        /*0022*/ 	.short	0x0010
        /*0024*/ 	.byte	0x00, 0xf5, 0x21, 0x00


	//----- nvinfo : EIATTR_KPARAM_INFO
	.align		4
.L_87:
        /*0028*/ 	.byte	0x04, 0x17
        /*002a*/ 	.short	(.L_89 - .L_88)
.L_88:
        /*002c*/ 	.word	0x00000000
        /*0030*/ 	.short	0x0001
        /*0032*/ 	.short	0x0008
        /*0034*/ 	.byte	0x00, 0xf5, 0x21, 0x00


	//----- nvinfo : EIATTR_KPARAM_INFO
	.align		4
.L_89:
        /*0038*/ 	.byte	0x04, 0x17
        /*003a*/ 	.short	(.L_91 - .L_90)
.L_90:
        /*003c*/ 	.word	0x00000000
        /*0040*/ 	.short	0x0000
        /*0042*/ 	.short	0x0000
        /*0044*/ 	.byte	0x00, 0xf5, 0x21, 0x00


	//----- nvinfo : EIATTR_SPARSE_MMA_MASK
	.align		4
.L_91:
        /*0048*/ 	.byte	0x03, 0x50
        /*004a*/ 	.short	0x0000


	//----- nvinfo : EIATTR_MAXREG_COUNT
	.align		4
        /*004c*/ 	.byte	0x03, 0x1b
        /*004e*/ 	.short	0x00ff


	//----- nvinfo : EIATTR_MERCURY_ISA_VERSION
	.align		4
        /*0050*/ 	.byte	0x03, 0x5f
        /*0052*/ 	.short	0x0101


	//----- nvinfo : EIATTR_VRC_CTA_INIT_COUNT
	.align		4
        /*0054*/ 	.byte	0x02, 0x4a
	.zero		1
	.zero		1


	//----- nvinfo : EIATTR_EXIT_INSTR_OFFSETS
	.align		4
        /*0058*/ 	.byte	0x04, 0x1c
        /*005a*/ 	.short	(.L_93 - .L_92)


	//   ....[0]....
.L_92:
        /*005c*/ 	.word	0x00000060


	//   ....[1]....
        /*0060*/ 	.word	0x00000e30


	//----- nvinfo : EIATTR_CBANK_PARAM_SIZE
	.align		4
.L_93:
        /*0064*/ 	.byte	0x03, 0x19
        /*0066*/ 	.short	0x001c


	//----- nvinfo : EIATTR_PARAM_CBANK
	.align		4
        /*0068*/ 	.byte	0x04, 0x0a
        /*006a*/ 	.short	(.L_95 - .L_94)
	.align		4
.L_94:
        /*006c*/ 	.word	index@(.nv.constant0._Z21update_W1_tensor_coreP6__halfS0_S0_i)
        /*0070*/ 	.short	0x0380
        /*0072*/ 	.short	0x001c


	//----- nvinfo : EIATTR_SW_WAR
	.align		4
.L_95:
        /*0074*/ 	.byte	0x04, 0x36
        /*0076*/ 	.short	(.L_97 - .L_96)
.L_96:
        /*0078*/ 	.word	0x00000008
.L_97:


//--------------------- .nv.info._Z21update_W2_tensor_coreP6__halfS0_S0_i --------------------------
	.section	.nv.info._Z21update_W2_tensor_coreP6__halfS0_S0_i,"",@"SHT_CUDA_INFO"
	.sectionflags	@""
	.align	4


	//----- nvinfo : EIATTR_CUDA_API_VERSION
	.align		4
        /*0000*/ 	.byte	0x04, 0x37
        /*0002*/ 	.short	(.L_99 - .L_98)
.L_98:
        /*0004*/ 	.word	0x00000082


	//----- nvinfo : EIATTR_KPARAM_INFO
	.align		4
.L_99:
        /*0008*/ 	.byte	0x04, 0x17
        /*000a*/ 	.short	(.L_101 - .L_100)
.L_100:
        /*000c*/ 	.word	0x00000000
        /*0010*/ 	.short	0x0003
        /*0012*/ 	.short	0x0018
        /*0014*/ 	.byte	0x00, 0xf0, 0x11, 0x00


	//----- nvinfo : EIATTR_KPARAM_INFO
	.align		4
.L_101:
        /*0018*/ 	.byte	0x04, 0x17
        /*001a*/ 	.short	(.L_103 - .L_102)
.L_102:
        /*001c*/ 	.word	0x00000000
        /*0020*/ 	.short	0x0002
        /*0022*/ 	.short	0x0010
        /*0024*/ 	.byte	0x00, 0xf5, 0x21, 0x00


	//----- nvinfo : EIATTR_KPARAM_INFO
	.align		4
.L_103:
        /*0028*/ 	.byte	0x04, 0x17
        /*002a*/ 	.short	(.L_105 - .L_104)
.L_104:
        /*002c*/ 	.word	0x00000000
        /*0030*/ 	.short	0x0001
        /*0032*/ 	.short	0x0008
        /*0034*/ 	.byte	0x00, 0xf5, 0x21, 0x00


	//----- nvinfo : EIATTR_KPARAM_INFO
	.align		4
.L_105:
        /*0038*/ 	.byte	0x04, 0x17
        /*003a*/ 	.short	(.L_107 - .L_106)
.L_106:
        /*003c*/ 	.word	0x00000000
        /*0040*/ 	.short	0x0000
        /*0042*/ 	.short	0x0000
        /*0044*/ 	.byte	0x00, 0xf5, 0x21, 0x00


	//----- nvinfo : EIATTR_SPARSE_MMA_MASK
	.align		4
.L_107:
        /*0048*/ 	.byte	0x03, 0x50
        /*004a*/ 	.short	0x0000


	//----- nvinfo : EIATTR_MAXREG_COUNT
	.align		4
        /*004c*/ 	.byte	0x03, 0x1b
        /*004e*/ 	.short	0x00ff


	//----- nvinfo : EIATTR_MERCURY_ISA_VERSION
	.align		4
        /*0050*/ 	.byte	0x03, 0x5f
        /*0052*/ 	.short	0x0101


	//----- nvinfo : EIATTR_VRC_CTA_INIT_COUNT
	.align		4
        /*0054*/ 	.byte	0x02, 0x4a
	.zero		1
	.zero		1


	//----- nvinfo : EIATTR_EXIT_INSTR_OFFSETS
	.align		4
        /*0058*/ 	.byte	0x04, 0x1c
        /*005a*/ 	.short	(.L_109 - .L_108)


	//   ....[0]....
.L_108:
        /*005c*/ 	.word	0x00000060


	//   ....[1]....
        /*0060*/ 	.word	0x00000bc0


	//----- nvinfo : EIATTR_CBANK_PARAM_SIZE
	.align		4
.L_109:
        /*0064*/ 	.byte	0x03, 0x19
        /*0066*/ 	.short	0x001c


	//----- nvinfo : EIATTR_PARAM_CBANK
	.align		4
        /*0068*/ 	.byte	0x04, 0x0a
        /*006a*/ 	.short	(.L_111 - .L_110)
	.align		4
.L_110:
        /*006c*/ 	.word	index@(.nv.constant0._Z21update_W2_tensor_coreP6__halfS0_S0_i)
        /*0070*/ 	.short	0x0380
        /*0072*/ 	.short	0x001c


	//----- nvinfo : EIATTR_SW_WAR
	.align		4
.L_111:
        /*0074*/ 	.byte	0x04, 0x36
        /*0076*/ 	.short	(.L_113 - .L_112)
.L_112:
        /*0078*/ 	.word	0x00000008
.L_113:


//--------------------- .nv.info._Z33compute_hidden_gradient_optimizedP6__halfS0_S0_S0_i --------------------------
	.section	.nv.info._Z33compute_hidden_gradient_optimizedP6__halfS0_S0_S0_i,"",@"SHT_CUDA_INFO"
	.sectionflags	@""
	.align	4


	//----- nvinfo : EIATTR_CUDA_API_VERSION
	.align		4
        /*0000*/ 	.byte	0x04, 0x37
        /*0002*/ 	.short	(.L_115 - .L_114)
.L_114:
        /*0004*/ 	.word	0x00000082


	//----- nvinfo : EIATTR_KPARAM_INFO
	.align		4
.L_115:
        /*0008*/ 	.byte	0x04, 0x17
        /*000a*/ 	.short	(.L_117 - .L_116)
.L_116:
        /*000c*/ 	.word	0x00000000
        /*0010*/ 	.short	0x0004
        /*0012*/ 	.short	0x0020
        /*0014*/ 	.byte	0x00, 0xf0, 0x11, 0x00


	//----- nvinfo : EIATTR_KPARAM_INFO
	.align		4
.L_117:
        /*0018*/ 	.byte	0x04, 0x17
        /*001a*/ 	.short	(.L_119 - .L_118)
.L_118:
        /*001c*/ 	.word	0x00000000
        /*0020*/ 	.short	0x0003
        /*0022*/ 	.short	0x0018
        /*0024*/ 	.byte	0x00, 0xf5, 0x21, 0x00


	//----- nvinfo : EIATTR_KPARAM_INFO
	.align		4
.L_119:
        /*0028*/ 	.byte	0x04, 0x17
        /*002a*/ 	.short	(.L_121 - .L_120)
.L_120:
        /*002c*/ 	.word	0x00000000
        /*0030*/ 	.short	0x0002
        /*0032*/ 	.short	0x0010
        /*0034*/ 	.byte	0x00, 0xf5, 0x21, 0x00


	//----- nvinfo : EIATTR_KPARAM_INFO
	.align		4
.L_121:
        /*0038*/ 	.byte	0x04, 0x17
        /*003a*/ 	.short	(.L_123 - .L_122)
.L_122:
        /*003c*/ 	.word	0x00000000
        /*0040*/ 	.short	0x0001
        /*0042*/ 	.short	0x0008
        /*0044*/ 	.byte	0x00, 0xf5, 0x21, 0x00


	//----- nvinfo : EIATTR_KPARAM_INFO
	.align		4
.L_123:
        /*0048*/ 	.byte	0x04, 0x17
        /*004a*/ 	.short	(.L_125 - .L_124)
.L_124:
        /*004c*/ 	.word	0x00000000
        /*0050*/ 	.short	0x0000
        /*0052*/ 	.short	0x0000
        /*0054*/ 	.byte	0x00, 0xf5, 0x21, 0x00


	//----- nvinfo : EIATTR_SPARSE_MMA_MASK
	.align		4
.L_125:
        /*0058*/ 	.byte	0x03, 0x50
        /*005a*/ 	.short	0x0000


	//----- nvinfo : EIATTR_MAXREG_COUNT
	.align		4
        /*005c*/ 	.byte	0x03, 0x1b
        /*005e*/ 	.short	0x00ff


	//----- nvinfo : EIATTR_MERCURY_ISA_VERSION
	.align		4
        /*0060*/ 	.byte	0x03, 0x5f
        /*0062*/ 	.short	0x0101


	//----- nvinfo : EIATTR_VRC_CTA_INIT_COUNT
	.align		4
        /*0064*/ 	.byte	0x02, 0x4a
	.zero		1
	.zero		1


	//----- nvinfo : EIATTR_EXIT_INSTR_OFFSETS
	.align		4
        /*0068*/ 	.byte	0x04, 0x1c
        /*006a*/ 	.short	(.L_127 - .L_126)


	//   ....[0]....
.L_126:
        /*006c*/ 	.word	0x00000060


	//   ....[1]....
        /*0070*/ 	.word	0x00000310


	//----- nvinfo : EIATTR_CBANK_PARAM_SIZE
	.align		4
.L_127:
        /*0074*/ 	.byte	0x03, 0x19
        /*0076*/ 	.short	0x0024


	//----- nvinfo : EIATTR_PARAM_CBANK
	.align		4
        /*0078*/ 	.byte	0x04, 0x0a
        /*007a*/ 	.short	(.L_129 - .L_128)
	.align		4
.L_128:
        /*007c*/ 	.word	index@(.nv.constant0._Z33compute_hidden_gradient_optimizedP6__halfS0_S0_S0_i)
        /*0080*/ 	.short	0x0380
        /*0082*/ 	.short	0x0024


	//----- nvinfo : EIATTR_SW_WAR
	.align		4
.L_129:
        /*0084*/ 	.byte	0x04, 0x36
        /*0086*/ 	.short	(.L_131 - .L_130)
.L_130:
        /*0088*/ 	.word	0x00000008
.L_131:


//--------------------- .nv.info._Z33compute_output_gradient_optimizedP6__halfS0_S0_i --------------------------
	.section	.nv.info._Z33compute_output_gradient_optimizedP6__halfS0_S0_i,"",@"SHT_CUDA_INFO"
	.sectionflags	@""
	.align	4


	//----- nvinfo : EIATTR_CUDA_API_VERSION
	.align		4
        /*0000*/ 	.byte	0x04, 0x37
        /*0002*/ 	.short	(.L_133 - .L_132)
.L_132:
        /*0004*/ 	.word	0x00000082


	//----- nvinfo : EIATTR_KPARAM_INFO
	.align		4
.L_133:
        /*0008*/ 	.byte	0x04, 0x17
        /*000a*/ 	.short	(.L_135 - .L_134)
.L_134:
        /*000c*/ 	.word	0x00000000
        /*0010*/ 	.short	0x0003
        /*0012*/ 	.short	0x0018
        /*0014*/ 	.byte	0x00, 0xf0, 0x11, 0x00


	//----- nvinfo : EIATTR_KPARAM_INFO
	.align		4
.L_135:
        /*0018*/ 	.byte	0x04, 0x17
        /*001a*/ 	.short	(.L_137 - .L_136)
.L_136:
        /*001c*/ 	.word	0x00000000
        /*0020*/ 	.short	0x0002
        /*0022*/ 	.short	0x0010
        /*0024*/ 	.byte	0x00, 0xf5, 0x21, 0x00


	//----- nvinfo : EIATTR_KPARAM_INFO
	.align		4
.L_137:
        /*0028*/ 	.byte	0x04, 0x17
        /*002a*/ 	.short	(.L_139 - .L_138)
.L_138:
        /*002c*/ 	.word	0x00000000
        /*0030*/ 	.short	0x0001
        /*0032*/ 	.short	0x0008
        /*0034*/ 	.byte	0x00, 0xf5, 0x21, 0x00


	//----- nvinfo : EIATTR_KPARAM_INFO
	.align		4
.L_139:
        /*0038*/ 	.byte	0x04, 0x17
        /*003a*/ 	.short	(.L_141 - .L_140)
.L_140:
        /*003c*/ 	.word	0x00000000
        /*0040*/ 	.short	0x0000
        /*0042*/ 	.short	0x0000
        /*0044*/ 	.byte	0x00, 0xf5, 0x21, 0x00


	//----- nvinfo : EIATTR_SPARSE_MMA_MASK
	.align		4
.L_141:
        /*0048*/ 	.byte	0x03, 0x50
        /*004a*/ 	.short	0x0000


	//----- nvinfo : EIATTR_MAXREG_COUNT
	.align		4
        /*004c*/ 	.byte	0x03, 0x1b
        /*004e*/ 	.short	0x00ff


	//----- nvinfo : EIATTR_MERCURY_ISA_VERSION
	.align		4
        /*0050*/ 	.byte	0x03, 0x5f
        /*0052*/ 	.short	0x0101


	//----- nvinfo : EIATTR_VRC_CTA_INIT_COUNT
	.align		4
        /*0054*/ 	.byte	0x02, 0x4a
	.zero		1
	.zero		1


	//----- nvinfo : EIATTR_EXIT_INSTR_OFFSETS
	.align		4
        /*0058*/ 	.byte	0x04, 0x1c
        /*005a*/ 	.short	(.L_143 - .L_142)


	//   ....[0]....
.L_142:
        /*005c*/ 	.word	0x00000060


	//   ....[1]....
        /*0060*/ 	.word	0x00000120


	//----- nvinfo : EIATTR_CBANK_PARAM_SIZE
	.align		4
.L_143:
        /*0064*/ 	.byte	0x03, 0x19
        /*0066*/ 	.short	0x001c


	//----- nvinfo : EIATTR_PARAM_CBANK
	.align		4
        /*0068*/ 	.byte	0x04, 0x0a
        /*006a*/ 	.short	(.L_145 - .L_144)
	.align		4
.L_144:
        /*006c*/ 	.word	index@(.nv.constant0._Z33compute_output_gradient_optimizedP6__halfS0_S0_i)
        /*0070*/ 	.short	0x0380
        /*0072*/ 	.short	0x001c


	//----- nvinfo : EIATTR_SW_WAR
	.align		4
.L_145:
        /*0074*/ 	.byte	0x04, 0x36
        /*0076*/ 	.short	(.L_147 - .L_146)
.L_146:
        /*0078*/ 	.word	0x00000008
.L_147:


//--------------------- .nv.info._Z17softmax_optimizedP6__halfi --------------------------
	.section	.nv.info._Z17softmax_optimizedP6__halfi,"",@"SHT_CUDA_INFO"
	.sectionflags	@""
	.align	4


	//----- nvinfo : EIATTR_CUDA_API_VERSION
	.align		4
        /*0000*/ 	.byte	0x04, 0x37
        /*0002*/ 	.short	(.L_149 - .L_148)
.L_148:
        /*0004*/ 	.word	0x00000082


	//----- nvinfo : EIATTR_KPARAM_INFO
	.align		4
.L_149:
        /*0008*/ 	.byte	0x04, 0x17
        /*000a*/ 	.short	(.L_151 - .L_150)
.L_150:
        /*000c*/ 	.word	0x00000000
        /*0010*/ 	.short	0x0001
        /*0012*/ 	.short	0x0008
        /*0014*/ 	.byte	0x00, 0xf0, 0x11, 0x00


	//----- nvinfo : EIATTR_KPARAM_INFO
	.align		4
.L_151:
        /*0018*/ 	.byte	0x04, 0x17
        /*001a*/ 	.short	(.L_153 - .L_152)
.L_152:
        /*001c*/ 	.word	0x00000000
        /*0020*/ 	.short	0x0000
        /*0022*/ 	.short	0x0000
        /*0024*/ 	.byte	0x00, 0xf5, 0x21, 0x00


	//----- nvinfo : EIATTR_SPARSE_MMA_MASK
	.align		4
.L_153:
        /*0028*/ 	.byte	0x03, 0x50
        /*002a*/ 	.short	0x0000


	//----- nvinfo : EIATTR_MAXREG_COUNT
	.align		4
        /*002c*/ 	.byte	0x03, 0x1b
        /*002e*/ 	.short	0x00ff


	//----- nvinfo : EIATTR_NUM_BARRIERS
	.align		4
        /*0030*/ 	.byte	0x02, 0x4c
        /*0032*/ 	.byte	0x01
	.zero		1


	//----- nvinfo : EIATTR_MERCURY_ISA_VERSION
	.align		4
        /*0034*/ 	.byte	0x03, 0x5f
        /*0036*/ 	.short	0x0101


	//----- nvinfo : EIATTR_VRC_CTA_INIT_COUNT
	.align		4
        /*0038*/ 	.byte	0x02, 0x4a
	.zero		1
	.zero		1


	//----- nvinfo : EIATTR_EXIT_INSTR_OFFSETS
	.align		4
        /*003c*/ 	.byte	0x04, 0x1c
        /*003e*/ 	.short	(.L_155 - .L_154)


	//   ....[0]....
.L_154:
        /*0040*/ 	.word	0x00000230


	//   ....[1]....
        /*0044*/ 	.word	0x00000350


	//----- nvinfo : EIATTR_CRS_STACK_SIZE
	.align		4
.L_155:
        /*0048*/ 	.byte	0x04, 0x1e
        /*004a*/ 	.short	(.L_157 - .L_156)
.L_156:
        /*004c*/ 	.word	0x00000000


	//----- nvinfo : EIATTR_CBANK_PARAM_SIZE
	.align		4
.L_157:
        /*0050*/ 	.byte	0x03, 0x19
        /*0052*/ 	.short	0x000c


	//----- nvinfo : EIATTR_PARAM_CBANK
	.align		4
        /*0054*/ 	.byte	0x04, 0x0a
        /*0056*/ 	.short	(.L_159 - .L_158)
	.align		4
.L_158:
        /*0058*/ 	.word	index@(.nv.constant0._Z17softmax_optimizedP6__halfi)
        /*005c*/ 	.short	0x0380
        /*005e*/ 	.short	0x000c


	//----- nvinfo : EIATTR_SW_WAR
	.align		4
.L_159:
        /*0060*/ 	.byte	0x04, 0x36
        /*0062*/ 	.short	(.L_161 - .L_160)
.L_160:
        /*0064*/ 	.word	0x00000008
.L_161:


//--------------------- .nv.info._Z26forward_output_tensor_coreP6__halfS0_S0_S0_i --------------------------
	.section	.nv.info._Z26forward_output_tensor_coreP6__halfS0_S0_S0_i,"",@"SHT_CUDA_INFO"
	.sectionflags	@""
	.align	4


	//----- nvinfo : EIATTR_CUDA_API_VERSION
	.align		4
        /*0000*/ 	.byte	0x04, 0x37
        /*0002*/ 	.short	(.L_163 - .L_162)
.L_162:
        /*0004*/ 	.word	0x00000082


	//----- nvinfo : EIATTR_KPARAM_INFO
	.align		4
.L_163:
        /*0008*/ 	.byte	0x04, 0x17
        /*000a*/ 	.short	(.L_165 - .L_164)
.L_164:
        /*000c*/ 	.word	0x00000000
        /*0010*/ 	.short	0x0004
        /*0012*/ 	.short	0x0020
        /*0014*/ 	.byte	0x00, 0xf0, 0x11, 0x00


	//----- nvinfo : EIATTR_KPARAM_INFO
	.align		4
.L_165:
        /*0018*/ 	.byte	0x04, 0x17
        /*001a*/ 	.short	(.L_167 - .L_166)
.L_166:
        /*001c*/ 	.word	0x00000000
        /*0020*/ 	.short	0x0003
        /*0022*/ 	.short	0x0018
        /*0024*/ 	.byte	0x00, 0xf5, 0x21, 0x00


	//----- nvinfo : EIATTR_KPARAM_INFO
	.align		4
.L_167:
        /*0028*/ 	.byte	0x04, 0x17
        /*002a*/ 	.short	(.L_169 - .L_168)
.L_168:
        /*002c*/ 	.word	0x00000000
        /*0030*/ 	.short	0x0002
        /*0032*/ 	.short	0x0010
        /*0034*/ 	.byte	0x00, 0xf5, 0x21, 0x00


	//----- nvinfo : EIATTR_KPARAM_INFO
	.align		4
.L_169:
        /*0038*/ 	.byte	0x04, 0x17
        /*003a*/ 	.short	(.L_171 - .L_170)
.L_170:
        /*003c*/ 	.word	0x00000000
        /*0040*/ 	.short	0x0001
        /*0042*/ 	.short	0x0008
        /*0044*/ 	.byte	0x00, 0xf5, 0x21, 0x00


	//----- nvinfo : EIATTR_KPARAM_INFO
	.align		4
.L_171:
        /*0048*/ 	.byte	0x04, 0x17
        /*004a*/ 	.short	(.L_173 - .L_172)
.L_172:
        /*004c*/ 	.word	0x00000000
        /*0050*/ 	.short	0x0000
        /*0052*/ 	.short	0x0000
        /*0054*/ 	.byte	0x00, 0xf5, 0x21, 0x00


	//----- nvinfo : EIATTR_SPARSE_MMA_MASK
	.align		4
.L_173:
        /*0058*/ 	.byte	0x03, 0x50
        /*005a*/ 	.short	0x0000


	//----- nvinfo : EIATTR_MAXREG_COUNT
	.align		4
        /*005c*/ 	.byte	0x03, 0x1b
        /*005e*/ 	.short	0x00ff


	//----- nvinfo : EIATTR_MERCURY_ISA_VERSION
	.align		4
        /*0060*/ 	.byte	0x03, 0x5f
        /*0062*/ 	.short	0x0101


	//----- nvinfo : EIATTR_VRC_CTA_INIT_COUNT
	.align		4
        /*0064*/ 	.byte	0x02, 0x4a
	.zero		1
	.zero		1


	//----- nvinfo : EIATTR_EXIT_INSTR_OFFSETS
	.align		4
        /*0068*/ 	.byte	0x04, 0x1c
        /*006a*/ 	.short	(.L_175 - .L_174)


	//   ....[0]....
.L_174:
        /*006c*/ 	.word	0x00000060


	//   ....[1]....
        /*0070*/ 	.word	0x00001920


	//----- nvinfo : EIATTR_CBANK_PARAM_SIZE
	.align		4
.L_175:
        /*0074*/ 	.byte	0x03, 0x19
        /*0076*/ 	.short	0x0024


	//----- nvinfo : EIATTR_PARAM_CBANK
	.align		4
        /*0078*/ 	.byte	0x04, 0x0a
        /*007a*/ 	.short	(.L_177 - .L_176)
	.align		4
.L_176:
        /*007c*/ 	.word	index@(.nv.constant0._Z26forward_output_tensor_coreP6__halfS0_S0_S0_i)
        /*0080*/ 	.short	0x0380
        /*0082*/ 	.short	0x0024


	//----- nvinfo : EIATTR_SW_WAR
	.align		4
.L_177:
        /*0084*/ 	.byte	0x04, 0x36
        /*0086*/ 	.short	(.L_179 - .L_178)
.L_178:
        /*0088*/ 	.word	0x00000008
.L_179:


//--------------------- .nv.info._Z26forward_hidden_tensor_coreP6__halfS0_S0_S0_i --------------------------
	.section	.nv.info._Z26forward_hidden_tensor_coreP6__halfS0_S0_S0_i,"",@"SHT_CUDA_INFO"
	.sectionflags	@""
	.align	4


	//----- nvinfo : EIATTR_CUDA_API_VERSION
	.align		4
        /*0000*/ 	.byte	0x04, 0x37
        /*0002*/ 	.short	(.L_181 - .L_180)
.L_180:
        /*0004*/ 	.word	0x00000082


	//----- nvinfo : EIATTR_KPARAM_INFO
	.align		4
.L_181:
        /*0008*/ 	.byte	0x04, 0x17
        /*000a*/ 	.short	(.L_183 - .L_182)
.L_182:
        /*000c*/ 	.word	0x00000000
        /*0010*/ 	.short	0x0004
        /*0012*/ 	.short	0x0020
        /*0014*/ 	.byte	0x00, 0xf0, 0x11, 0x00


	//----- nvinfo : EIATTR_KPARAM_INFO
	.align		4
.L_183:
        /*0018*/ 	.byte	0x04, 0x17
        /*001a*/ 	.short	(.L_185 - .L_184)
.L_184:
        /*001c*/ 	.word	0x00000000
        /*0020*/ 	.short	0x0003
        /*0022*/ 	.short	0x0018
        /*0024*/ 	.byte	0x00, 0xf5, 0x21, 0x00


	//----- nvinfo : EIATTR_KPARAM_INFO
	.align		4
.L_185:
        /*0028*/ 	.byte	0x04, 0x17
        /*002a*/ 	.short	(.L_187 - .L_186)
.L_186:
        /*002c*/ 	.word	0x00000000
        /*0030*/ 	.short	0x0002
        /*0032*/ 	.short	0x0010
        /*0034*/ 	.byte	0x00, 0xf5, 0x21, 0x00


	//----- nvinfo : EIATTR_KPARAM_INFO
	.align		4
.L_187:
        /*0038*/ 	.byte	0x04, 0x17
        /*003a*/ 	.short	(.L_189 - .L_188)
.L_188:
        /*003c*/ 	.word	0x00000000
        /*0040*/ 	.short	0x0001
        /*0042*/ 	.short	0x0008
        /*0044*/ 	.byte	0x00, 0xf5, 0x21, 0x00


	//----- nvinfo : EIATTR_KPARAM_INFO
	.align		4
.L_189:
        /*0048*/ 	.byte	0x04, 0x17
        /*004a*/ 	.short	(.L_191 - .L_190)
.L_190:
        /*004c*/ 	.word	0x00000000
        /*0050*/ 	.short	0x0000
        /*0052*/ 	.short	0x0000
        /*0054*/ 	.byte	0x00, 0xf5, 0x21, 0x00


	//----- nvinfo : EIATTR_SPARSE_MMA_MASK
	.align		4
.L_191:
        /*0058*/ 	.byte	0x03, 0x50
        /*005a*/ 	.short	0x0000


	//----- nvinfo : EIATTR_MAXREG_COUNT
	.align		4
        /*005c*/ 	.byte	0x03, 0x1b
        /*005e*/ 	.short	0x00ff


	//----- nvinfo : EIATTR_MERCURY_ISA_VERSION
	.align		4
        /*0060*/ 	.byte	0x03, 0x5f
        /*0062*/ 	.short	0x0101


	//----- nvinfo : EIATTR_VRC_CTA_INIT_COUNT
	.align		4
        /*0064*/ 	.byte	0x02, 0x4a
	.zero		1
	.zero		1


	//----- nvinfo : EIATTR_EXIT_INSTR_OFFSETS
	.align		4
        /*0068*/ 	.byte	0x04, 0x1c
        /*006a*/ 	.short	(.L_193 - .L_192)


	//   ....[0]....
.L_192:
        /*006c*/ 	.word	0x00000060


	//   ....[1]....
        /*0070*/ 	.word	0x00000530


	//----- nvinfo : EIATTR_CBANK_PARAM_SIZE
	.align		4
.L_193:
        /*0074*/ 	.byte	0x03, 0x19
        /*0076*/ 	.short	0x0024


	//----- nvinfo : EIATTR_PARAM_CBANK
	.align		4
        /*0078*/ 	.byte	0x04, 0x0a
        /*007a*/ 	.short	(.L_195 - .L_194)
	.align		4
.L_194:
        /*007c*/ 	.word	index@(.nv.constant0._Z26forward_hidden_tensor_coreP6__halfS0_S0_S0_i)
        /*0080*/ 	.short	0x0380
        /*0082*/ 	.short	0x0024


	//----- nvinfo : EIATTR_SW_WAR
	.align		4
.L_195:
        /*0084*/ 	.byte	0x04, 0x36
        /*0086*/ 	.short	(.L_197 - .L_196)
.L_196:
        /*0088*/ 	.word	0x00000008
.L_197:


//--------------------- .nv.callgraph             --------------------------
	.section	.nv.callgraph,"",@"SHT_CUDA_CALLGRAPH"
	.align	4
	.sectionentsize	8
	.align		4
        /*0000*/ 	.word	0x00000000
	.align		4
        /*0004*/ 	.word	0xffffffff
	.align		4
        /*0008*/ 	.word	0x00000000
	.align		4
        /*000c*/ 	.word	0xfffffffe
	.align		4
        /*0010*/ 	.word	0x00000000
	.align		4
        /*0014*/ 	.word	0xfffffffd
	.align		4
        /*0018*/ 	.word	0x00000000
	.align		4
        /*001c*/ 	.word	0xfffffffc


//--------------------- .text._Z19update_b1_optimizedP6__halfS0_i --------------------------
	.section	.text._Z19update_b1_optimizedP6__halfS0_i,"ax",@progbits
	.align	128
        .global         _Z19update_b1_optimizedP6__halfS0_i
        .type           _Z19update_b1_optimizedP6__halfS0_i,@function
        .size           _Z19update_b1_optimizedP6__halfS0_i,(.L_x_36 - _Z19update_b1_optimizedP6__halfS0_i)
        .other          _Z19update_b1_optimizedP6__halfS0_i,@"STO_CUDA_ENTRY STV_DEFAULT"
_Z19update_b1_optimizedP6__halfS0_i:
.text._Z19update_b1_optimizedP6__halfS0_i:
[----:B------:R-:W-:Y:S01]  /*0000*/  LDC R1, c[0x0][0x37c] ;  /* 0x0000df00ff017b82 */ /* 0x000fe20000000800 */
[----:B------:R-:W0:Y:S07]  /*0010*/  S2R R3, SR_TID.X ;  /* 0x0000000000037919 */ /* 0x000e2e0000002100 */
[----:B------:R-:W0:Y:S08]  /*0020*/  S2UR UR4, SR_CTAID.X ;  /* 0x00000000000479c3 */ /* 0x000e300000002500 */
[----:B------:R-:W0:Y:S02]  /*0030*/  LDC R2, c[0x0][0x360] ;  /* 0x0000d800ff027b82 */ /* 0x000e240000000800 */
[----:B0-----:R-:W-:-:S05]  /*0040*/  IMAD R2, R2, UR4, R3 ;  /* 0x0000000402027c24 */ /* 0x001fca000f8e0203 */
[----:B------:R-:W-:-:S13]  /*0050*/  ISETP.GT.AND P0, PT, R2, 0x7f, PT ;  /* 0x0000007f0200780c */ /* 0x000fda0003f04270 */
[----:B------:R-:W-:Y:S05]  /*0060*/  @P0 EXIT ;  /* 0x000000000000094d */ /* 0x000fea0003800000 */
[----:B------:R-:W0:Y:S01]  /*0070*/  LDCU UR9, c[0x0][0x390] ;  /* 0x00007200ff0977ac */ /* 0x000e220008000800 */
[----:B------:R-:W-:Y:S01]  /*0080*/  PRMT R0, RZ, 0x7610, R0 ;  /* 0x00007610ff007816 */ /* 0x000fe20000000000 */
[----:B------:R-:W1:Y:S01]  /*0090*/  LDCU.64 UR10, c[0x0][0x358] ;  /* 0x00006b00ff0a77ac */ /* 0x000e620008000a00 */
[----:B0-----:R-:W-:-:S09]  /*00a0*/  UISETP.GE.AND UP0, UPT, UR9, 0x1, UPT ;  /* 0x000000010900788c */ /* 0x001fd2000bf06270 */
[----:B-1----:R-:W-:Y:S05]  /*00b0*/  BRA.U !UP0, `(.L_x_0) ;  /* 0x0000000508a87547 */ /* 0x002fea000b800000 */
[----:B------:R-:W-:Y:S01]  /*00c0*/  UISETP.GE.U32.AND UP1, UPT, UR9, 0x10, UPT ;  /* 0x000000100900788c */ /* 0x000fe2000bf26070 */
[----:B------:R-:W-:Y:S01]  /*00d0*/  HFMA2 R3, -RZ, RZ, 0, 0 ;  /* 0x00000000ff037431 */ /* 0x000fe200000001ff */
[----:B------:R-:W-:Y:S01]  /*00e0*/  ULOP3.LUT UR6, UR9, 0xf, URZ, 0xc0, !UPT ;  /* 0x0000000f09067892 */ /* 0x000fe2000f8ec0ff */
[----:B------:R-:W-:-:S03]  /*00f0*/  PRMT R0, RZ, 0x7610, R0 ;  /* 0x00007610ff007816 */ /* 0x000fc60000000000 */
[----:B------:R-:W-:-:S03]  /*0100*/  UISETP.NE.AND UP0, UPT, UR6, URZ, UPT ;  /* 0x000000ff0600728c */ /* 0x000fc6000bf05270 */
[----:B------:R-:W-:Y:S08]  /*0110*/  BRA.U !UP1, `(.L_x_1) ;  /* 0x0000000109bc7547 */ /* 0x000ff0000b800000 */
[----:B------:R-:W0:Y:S01]  /*0120*/  LDCU.64 UR4, c[0x0][0x388] ;  /* 0x00007100ff0477ac */ /* 0x000e220008000a00 */
[----:B------:R-:W-:Y:S02]  /*0130*/  MOV R6, R2 ;  /* 0x0000000200067202 */ /* 0x000fe40000000f00 */
[----:B------:R-:W-:Y:S01]  /*0140*/  PRMT R0, RZ, 0x7610, R0 ;  /* 0x00007610ff007816 */ /* 0x000fe20000000000 */
[----:B------:R-:W-:-:S04]  /*0150*/  ULOP3.LUT UR7, UR9, 0x7ffffff0, URZ, 0xc0, !UPT ;  /* 0x7ffffff009077892 */ /* 0x000fc8000f8ec0ff */
[----:B------:R-:W-:Y:S02]  /*0160*/  UIADD3 UR8, UPT, UPT, -UR7, URZ, URZ ;  /* 0x000000ff07087290 */ /* 0x000fe4000fffe1ff */
[----:B------:R-:W-:Y:S01]  /*0170*/  MOV R3, UR7 ;  /* 0x0000000700037c02 */ /* 0x000fe20008000f00 */
[----:B0-----:R-:W-:-:S04]  /*0180*/  UIADD3 UR4, UP1, UPT, UR4, 0x800, URZ ;  /* 0x0000080004047890 */ /* 0x001fc8000ff3e0ff */
[----:B------:R-:W-:-:S12]  /*0190*/  UIADD3.X UR5, UPT, UPT, URZ, UR5, URZ, UP1, !UPT ;  /* 0x00000005ff057290 */ /* 0x000fd80008ffe4ff */
.L_x_2:
[----:B------:R-:W-:Y:S02]  /*01a0*/  MOV R4, UR4 ;  /* 0x0000000400047c02 */ /* 0x000fe40008000f00 */
[----:B------:R-:W-:-:S03]  /*01b0*/  MOV R5, UR5 ;  /* 0x0000000500057c02 */ /* 0x000fc60008000f00 */
[----:B------:R-:W-:-:S05]  /*01c0*/  IMAD.WIDE R4, R6, 0x2, R4 ;  /* 0x0000000206047825 */ /* 0x000fca00078e0204 */
[----:B------:R-:W2:Y:S04]  /*01d0*/  LDG.E.U16 R23, desc[UR10][R4.64+-0x800] ;  /* 0xfff8000a04177981 */ /* 0x000ea8000c1e1500 */
[----:B------:R-:W3:Y:S04]  /*01e0*/  LDG.E.U16 R8, desc[UR10][R4.64+-0x700] ;  /* 0xfff9000a04087981 */ /* 0x000ee8000c1e1500 */
[----:B------:R-:W4:Y:S04]  /*01f0*/  LDG.E.U16 R25, desc[UR10][R4.64+-0x600] ;  /* 0xfffa000a04197981 */ /* 0x000f28000c1e1500 */
[----:B------:R-:W5:Y:S04]  /*0200*/  LDG.E.U16 R27, desc[UR10][R4.64+-0x500] ;  /* 0xfffb000a041b7981 */ /* 0x000f68000c1e1500 */
        /* <DEDUP_REMOVED lines=11> */
[----:B------:R-:W5:Y:S01]  /*02c0*/  LDG.E.U16 R21, desc[UR10][R4.64+0x700] ;  /* 0x0007000a04157981 */ /* 0x000f62000c1e1500 */
[----:B------:R-:W-:Y:S01]  /*02d0*/  UIADD3 UR8, UPT, UPT, UR8, 0x10, URZ ;  /* 0x0000001008087890 */ /* 0x000fe2000fffe0ff */
[----:B------:R-:W-:-:S03]  /*02e0*/  IADD3 R6, PT, PT, R6, 0x800, RZ ;  /* 0x0000080006067810 */ /* 0x000fc60007ffe0ff */
[----:B------:R-:W-:Y:S01]  /*02f0*/  UISETP.NE.AND UP1, UPT, UR8, URZ, UPT ;  /* 0x000000ff0800728c */ /* 0x000fe2000bf25270 */
[----:B--2---:R-:W-:-:S04]  /*0300*/  HADD2 R23, R0.H0_H0, R23.H0_H0 ;  /* 0x2000001700177230 */ /* 0x004fc80000000800 */
[----:B---3--:R-:W-:-:S04]  /*0310*/  HADD2 R8, R23.H0_H0, R8.H0_H0 ;  /* 0x2000000817087230 */ /* 0x008fc80000000800 */
[----:B----4-:R-:W-:-:S04]  /*0320*/  HADD2 R8, R8.H0_H0, R25.H0_H0 ;  /* 0x2000001908087230 */ /* 0x010fc80000000800 */
[----:B-----5:R-:W-:-:S04]  /*0330*/  HADD2 R8, R8.H0_H0, R27.H0_H0 ;  /* 0x2000001b08087230 */ /* 0x020fc80000000800 */
[----:B------:R-:W-:-:S04]  /*0340*/  HADD2 R8, R8.H0_H0, R29.H0_H0 ;  /* 0x2000001d08087230 */ /* 0x000fc80000000800 */
        /* <DEDUP_REMOVED lines=10> */
[----:B------:R-:W-:Y:S01]  /*03f0*/  HADD2 R0, R7.H0_H0, R21.H0_H0 ;  /* 0x2000001507007230 */ /* 0x000fe20000000800 */
[----:B------:R-:W-:Y:S06]  /*0400*/  BRA.U UP1, `(.L_x_2) ;  /* 0xfffffffd01647547 */ /* 0x000fec000b83ffff */
.L_x_1:
[----:B------:R-:W-:Y:S05]  /*0410*/  BRA.U !UP0, `(.L_x_0) ;  /* 0x0000000108d07547 */ /* 0x000fea000b800000 */
[----:B------:R-:W-:Y:S02]  /*0420*/  UISETP.GE.U32.AND UP0, UPT, UR6, 0x8, UPT ;  /* 0x000000080600788c */ /* 0x000fe4000bf06070 */
[----:B------:R-:W-:-:S04]  /*0430*/  ULOP3.LUT UR5, UR9, 0x7, URZ, 0xc0, !UPT ;  /* 0x0000000709057892 */ /* 0x000fc8000f8ec0ff */
[----:B------:R-:W-:-:S03]  /*0440*/  UISETP.NE.AND UP1, UPT, UR5, URZ, UPT ;  /* 0x000000ff0500728c */ /* 0x000fc6000bf25270 */
[----:B------:R-:W-:Y:S08]  /*0450*/  BRA.U !UP0, `(.L_x_3) ;  /* 0x0000000108507547 */ /* 0x000ff0000b800000 */
[----:B------:R-:W0:Y:S01]  /*0460*/  LDC.64 R4, c[0x0][0x388] ;  /* 0x0000e200ff047b82 */ /* 0x000e220000000a00 */
[----:B------:R-:W-:-:S05]  /*0470*/  LEA R7, R3, R2, 0x7 ;  /* 0x0000000203077211 */ /* 0x000fca00078e38ff */
[----:B0-----:R-:W-:-:S05]  /*0480*/  IMAD.WIDE R4, R7, 0x2, R4 ;  /* 0x0000000207047825 */ /* 0x001fca00078e0204 */
[----:B------:R-:W2:Y:S04]  /*0490*/  LDG.E.U16 R7, desc[UR10][R4.64] ;  /* 0x0000000a04077981 */ /* 0x000ea8000c1e1500 */
[----:B------:R-:W3:Y:S04]  /*04a0*/  LDG.E.U16 R6, desc[UR10][R4.64+0x100] ;  /* 0x0001000a04067981 */ /* 0x000ee8000c1e1500 */
[----:B------:R-:W4:Y:S04]  /*04b0*/  LDG.E.U16 R9, desc[UR10][R4.64+0x200] ;  /* 0x0002000a04097981 */ /* 0x000f28000c1e1500 */
[----:B------:R-:W5:Y:S04]  /*04c0*/  LDG.E.U16 R11, desc[UR10][R4.64+0x300] ;  /* 0x0003000a040b7981 */ /* 0x000f68000c1e1500 */
[----:B------:R-:W5:Y:S04]  /*04d0*/  LDG.E.U16 R13, desc[UR10][R4.64+0x400] ;  /* 0x0004000a040d7981 */ /* 0x000f68000c1e1500 */
[----:B------:R-:W5:Y:S04]  /*04e0*/  LDG.E.U16 R15, desc[UR10][R4.64+0x500] ;  /* 0x0005000a040f7981 */ /* 0x000f68000c1e1500 */
[----:B------:R-:W5:Y:S04]  /*04f0*/  LDG.E.U16 R17, desc[UR10][R4.64+0x600] ;  /* 0x0006000a04117981 */ /* 0x000f68000c1e1500 */
[----:B------:R-:W5:Y:S01]  /*0500*/  LDG.E.U16 R19, desc[UR10][R4.64+0x700] ;  /* 0x0007000a04137981 */ /* 0x000f62000c1e1500 */
[----:B------:R-:W-:Y:S01]  /*0510*/  IADD3 R3, PT, PT, R3, 0x8, RZ ;  /* 0x0000000803037810 */ /* 0x000fe20007ffe0ff */
[----:B--2---:R-:W-:-:S04]  /*0520*/  HADD2 R7, R0.H0_H0, R7.H0_H0 ;  /* 0x2000000700077230 */ /* 0x004fc80000000800 */
[----:B---3--:R-:W-:-:S04]  /*0530*/  HADD2 R6, R7.H0_H0, R6.H0_H0 ;  /* 0x2000000607067230 */ /* 0x008fc80000000800 */
[----:B----4-:R-:W-:-:S04]  /*0540*/  HADD2 R6, R6.H0_H0, R9.H0_H0 ;  /* 0x2000000906067230 */ /* 0x010fc80000000800 */
[----:B-----5:R-:W-:-:S04]  /*0550*/  HADD2 R6, R6.H0_H0, R11.H0_H0 ;  /* 0x2000000b06067230 */ /* 0x020fc80000000800 */
[----:B------:R-:W-:-:S04]  /*0560*/  HADD2 R6, R6.H0_H0, R13.H0_H0 ;  /* 0x2000000d06067230 */ /* 0x000fc80000000800 */
[----:B------:R-:W-:-:S04]  /*0570*/  HADD2 R6, R6.H0_H0, R15.H0_H0 ;  /* 0x2000000f06067230 */ /* 0x000fc80000000800 */
[----:B------:R-:W-:-:S04]  /*0580*/  HADD2 R6, R6.H0_H0, R17.H0_H0 ;  /* 0x2000001106067230 */ /* 0x000fc80000000800 */
[----:B------:R-:W-:-:S07]  /*0590*/  HADD2 R0, R6.H0_H0, R19.H0_H0 ;  /* 0x2000001306007230 */ /* 0x000fce0000000800 */
.L_x_3:
        /* <DEDUP_REMOVED lines=11> */
[----:B------:R-:W5:Y:S01]  /*0650*/  LDG.E.U16 R11, desc[UR10][R4.64+0x300] ;  /* 0x0003000a040b7981 */ /* 0x000f62000c1e1500 */
[----:B------:R-:W-:Y:S01]  /*0660*/  IADD3 R3, PT, PT, R3, 0x4, RZ ;  /* 0x0000000403037810 */ /* 0x000fe20007ffe0ff */
[----:B--2---:R-:W-:-:S04]  /*0670*/  HADD2 R7, R0.H0_H0, R7.H0_H0 ;  /* 0x2000000700077230 */ /* 0x004fc80000000800 */
[----:B---3--:R-:W-:-:S04]  /*0680*/  HADD2 R6, R7.H0_H0, R6.H0_H0 ;  /* 0x2000000607067230 */ /* 0x008fc80000000800 */
[----:B----4-:R-:W-:-:S04]  /*0690*/  HADD2 R6, R6.H0_H0, R9.H0_H0 ;  /* 0x2000000906067230 */ /* 0x010fc80000000800 */
[----:B-----5:R-:W-:-:S07]  /*06a0*/  HADD2 R0, R6.H0_H0, R11.H0_H0 ;  /* 0x2000000b06007230 */ /* 0x020fce0000000800 */
.L_x_4:
[----:B------:R-:W-:Y:S05]  /*06b0*/  BRA.U !UP1, `(.L_x_0) ;  /* 0x0000000109287547 */ /* 0x000fea000b800000 */
[----:B------:R-:W0:Y:S01]  /*06c0*/  LDC.64 R6, c[0x0][0x388] ;  /* 0x0000e200ff067b82 */ /* 0x000e220000000a00 */
[----:B------:R-:W-:Y:S01]  /*06d0*/  LEA R3, R3, R2, 0x7 ;  /* 0x0000000203037211 */ /* 0x000fe200078e38ff */
[----:B------:R-:W-:-:S12]  /*06e0*/  UIADD3 UR4, UPT, UPT, -UR4, URZ, URZ ;  /* 0x000000ff04047290 */ /* 0x000fd8000fffe1ff */
.L_x_5:
[----:B0-----:R-:W-:-:S06]  /*06f0*/  IMAD.WIDE R4, R3, 0x2, R6 ;  /* 0x0000000203047825 */ /* 0x001fcc00078e0206 */
[----:B------:R-:W2:Y:S01]  /*0700*/  LDG.E.U16 R5, desc[UR10][R4.64] ;  /* 0x0000000a04057981 */ /* 0x000ea2000c1e1500 */
[----:B------:R-:W-:Y:S01]  /*0710*/  UIADD3 UR4, UPT, UPT, UR4, 0x1, URZ ;  /* 0x0000000104047890 */ /* 0x000fe2000fffe0ff */
[----:B------:R-:W-:-:S03]  /*0720*/  IADD3 R3, PT, PT, R3, 0x80, RZ ;  /* 0x0000008003037810 */ /* 0x000fc60007ffe0ff */
[----:B------:R-:W-:Y:S01]  /*0730*/  UISETP.NE.AND UP0, UPT, UR4, URZ, UPT ;  /* 0x000000ff0400728c */ /* 0x000fe2000bf05270 */
[----:B--2---:R-:W-:-:S08]  /*0740*/  HADD2 R0, R0.H0_H0, R5.H0_H0 ;  /* 0x2000000500007230 */ /* 0x004fd00000000800 */
[----:B------:R-:W-:Y:S05]  /*0750*/  BRA.U UP0, `(.L_x_5) ;  /* 0xfffffffd00e47547 */ /* 0x000fea000b83ffff */
.L_x_0:
[----:B------:R-:W0:Y:S02]  /*0760*/  LDC.64 R4, c[0x0][0x380] ;  /* 0x0000e000ff047b82 */ /* 0x000e240000000a00 */
[----:B0-----:R-:W-:-:S05]  /*0770*/  IMAD.WIDE R2, R2, 0x2, R4 ;  /* 0x0000000202027825 */ /* 0x001fca00078e0204 */
[----:B------:R-:W2:Y:S01]  /*0780*/  LDG.E.U16 R5, desc[UR10][R2.64] ;  /* 0x0000000a02057981 */ /* 0x000ea2000c1e1500 */
[----:B------:R-:W-:Y:S01]  /*0790*/  I2FP.F32.S32 R4, UR9 ;  /* 0x0000000900047c45 */ /* 0x000fe20008201400 */
[----:B------:R-:W-:-:S03]  /*07a0*/  HADD2.F32 R7, -RZ, R0.H0_H0 ;  /* 0x20000000ff077230 */ /* 0x000fc60000004100 */
[----:B------:R-:W-:-:S05]  /*07b0*/  F2FP.F16.F32.PACK_AB R4, RZ, R4 ;  /* 0x00000004ff04723e */ /* 0x000fca00000000ff */
[----:B------:R-:W-:-:S04]  /*07c0*/  HADD2.F32 R4, -RZ, R4.H0_H0 ;  /* 0x20000004ff047230 */ /* 0x000fc80000004100 */
[----:B------:R-:W0:Y:S02]  /*07d0*/  MUFU.RCP R6, R4 ;  /* 0x0000000400067308 */ /* 0x000e240000001000 */
[----:B0-----:R-:W-:-:S05]  /*07e0*/  FMUL R9, R7, R6 ;  /* 0x0000000607097220 */ /* 0x001fca0000400000 */
[----:B------:R-:W-:-:S05]  /*07f0*/  F2FP.F16.F32.PACK_AB R0, RZ, R9 ;  /* 0x00000009ff00723e */ /* 0x000fca00000000ff */
[C---:B------:R-:W-:Y:S02]  /*0800*/  HSETP2.GEU.AND P1, PT, |R0|.reuse.H0_H0, 8.523464202880859375e-06, 8.523464202880859375e-06, PT ;  /* 0x008f008f00007434 */ /* 0x040fe40003f2ea00 */
[----:B------:R-:W-:-:S05]  /*0810*/  HSETP2.GT.AND P0, PT, |R0|.H0_H0, RZ.H0_H0, PT ;  /* 0x200000ff00007234 */ /* 0x000fca0003f04a00 */
[----:B------:R-:W-:-:S13]  /*0820*/  PLOP3.LUT P0, PT, P1, P0, PT, 0xf2, 0x2f ;  /* 0x00000000002f781c */ /* 0x000fda0000f01e72 */
[----:B------:R-:W-:-:S04]  /*0830*/  @!P0 FFMA R7, -R4, R9, R7 ;  /* 0x0000000904078223 */ /* 0x000fc80000000107 */
[----:B------:R-:W-:-:S05]  /*0840*/  @!P0 FFMA R7, R6, R7, R9 ;  /* 0x0000000706078223 */ /* 0x000fca0000000009 */
[----:B------:R-:W-:-:S05]  /*0850*/  @!P0 F2FP.F16.F32.PACK_AB R0, RZ, R7 ;  /* 0x00000007ff00823e */ /* 0x000fca00000000ff */
[----:B--2---:R-:W-:-:S05]  /*0860*/  HFMA2 R0, R0.H0_H0, -0.0999755859375, -0.0999755859375, R5.H0_H0 ;  /* 0xae66ae6600007831 */ /* 0x004fca0000040805 */
[----:B------:R-:W-:Y:S01]  /*0870*/  STG.E.U16 desc[UR10][R2.64], R0 ;  /* 0x0000000002007986 */ /* 0x000fe2000c10150a */
[----:B------:R-:W-:Y:S05]  /*0880*/  EXIT ;  /* 0x000000000000794d */ /* 0x000fea0003800000 */
.L_x_6:
[----:B------:R-:W-:-:S00]  /*0890*/  BRA `(.L_x_6) ;  /* 0xfffffffc00fc7947 */ /* 0x000fc0000383ffff */
[----:B------:R-:W-:-:S00]  /*08a0*/  NOP ;  /* 0x0000000000007918 */ /* 0x000fc00000000000 */
        /* <DEDUP_REMOVED lines=13> */
.L_x_36:


//--------------------- .text._Z19update_b2_optimizedP6__halfS0_i --------------------------
	.section	.text._Z19update_b2_optimizedP6__halfS0_i,"ax",@progbits
	.align	128
        .global         _Z19update_b2_optimizedP6__halfS0_i
        .type           _Z19update_b2_optimizedP6__halfS0_i,@function
        .size           _Z19update_b2_optimizedP6__halfS0_i,(.L_x_37 - _Z19update_b2_optimizedP6__halfS0_i)
        .other          _Z19update_b2_optimizedP6__halfS0_i,@"STO_CUDA_ENTRY STV_DEFAULT"
_Z19update_b2_optimizedP6__halfS0_i:
.text._Z19update_b2_optimizedP6__halfS0_i:
        /* <DEDUP_REMOVED lines=26> */
.L_x_9:
        /* <DEDUP_REMOVED lines=39> */
.L_x_8:
[----:B------:R-:W-:Y:S05]  /*0410*/  BRA.U !UP0, `(.L_x_7) ;  /* 0x0000000108d07547 */ /* 0x000fea000b800000 */
[----:B------:R-:W-:Y:S02]  /*0420*/  UISETP.GE.U32.AND UP0, UPT, UR6, 0x8, UPT ;  /* 0x000000080600788c */ /* 0x000fe4000bf06070 */
[----:B------:R-:W-:-:S04]  /*0430*/  ULOP3.LUT UR5, UR9, 0x7, URZ, 0xc0, !UPT ;  /* 0x0000000709057892 */ /* 0x000fc8000f8ec0ff */
[----:B------:R-:W-:-:S03]  /*0440*/  UISETP.NE.AND UP1, UPT, UR5, URZ, UPT ;  /* 0x000000ff0500728c */ /* 0x000fc6000bf25270 */
[----:B------:R-:W-:Y:S08]  /*0450*/  BRA.U !UP0, `(.L_x_10) ;  /* 0x0000000108507547 */ /* 0x000ff0000b800000 */
[----:B------:R-:W0:Y:S01]  /*0460*/  LDC.64 R4, c[0x0][0x388] ;  /* 0x0000e200ff047b82 */ /* 0x000e220000000a00 */
[----:B------:R-:W-:-:S04]  /*0470*/  IMAD R7, R3, 0xa, R2 ;  /* 0x0000000a03077824 */ /* 0x000fc800078e0202 */
        /* <DEDUP_REMOVED lines=18> */
.L_x_10:
        /* <DEDUP_REMOVED lines=17> */
.L_x_11:
[----:B------:R-:W-:Y:S05]  /*06b0*/  BRA.U !UP1, `(.L_x_7) ;  /* 0x0000000109287547 */ /* 0x000fea000b800000 */
[----:B------:R-:W0:Y:S01]  /*06c0*/  LDC.64 R6, c[0x0][0x388] ;  /* 0x0000e200ff067b82 */ /* 0x000e220000000a00 */
[----:B------:R-:W-:Y:S01]  /*06d0*/  IMAD R3, R3, 0xa, R2 ;  /* 0x0000000a03037824 */ /* 0x000fe200078e0202 */
[----:B------:R-:W-:-:S12]  /*06e0*/  UIADD3 UR4, UPT, UPT, -UR4, URZ, URZ ;  /* 0x000000ff04047290 */ /* 0x000fd8000fffe1ff */
.L_x_12:
[----:B0-----:R-:W-:-:S06]  /*06f0*/  IMAD.WIDE R4, R3, 0x2, R6 ;  /* 0x0000000203047825 */ /* 0x001fcc00078e0206 */
[----:B------:R-:W2:Y:S01]  /*0700*/  LDG.E.U16 R5, desc[UR10][R4.64] ;  /* 0x0000000a04057981 */ /* 0x000ea2000c1e1500 */
[----:B------:R-:W-:Y:S01]  /*0710*/  UIADD3 UR4, UPT, UPT, UR4, 0x1, URZ ;  /* 0x0000000104047890 */ /* 0x000fe2000fffe0ff */
[----:B------:R-:W-:-:S03]  /*0720*/  IADD3 R3, PT, PT, R3, 0xa, RZ ;  /* 0x0000000a03037810 */ /* 0x000fc60007ffe0ff */
[----:B------:R-:W-:Y:S01]  /*0730*/  UISETP.NE.AND UP0, UPT, UR4, URZ, UPT ;  /* 0x000000ff0400728c */ /* 0x000fe2000bf05270 */
[----:B--2---:R-:W-:-:S08]  /*0740*/  HADD2 R0, R0.H0_H0, R5.H0_H0 ;  /* 0x2000000500007230 */ /* 0x004fd00000000800 */
[----:B------:R-:W-:Y:S05]  /*0750*/  BRA.U UP0, `(.L_x_12) ;  /* 0xfffffffd00e47547 */ /* 0x000fea000b83ffff */
.L_x_7:
        /* <DEDUP_REMOVED lines=19> */
.L_x_13:
        /* <DEDUP_REMOVED lines=15> */
.L_x_37:


//--------------------- .text._Z21update_W1_tensor_coreP6__halfS0_S0_i --------------------------
	.section	.text._Z21update_W1_tensor_coreP6__halfS0_S0_i,"ax",@progbits
	.align	128
        .global         _Z21update_W1_tensor_coreP6__halfS0_S0_i
        .type           _Z21update_W1_tensor_coreP6__halfS0_S0_i,@function
        .size           _Z21update_W1_tensor_coreP6__halfS0_S0_i,(.L_x_38 - _Z21update_W1_tensor_coreP6__halfS0_S0_i)
        .other          _Z21update_W1_tensor_coreP6__halfS0_S0_i,@"STO_CUDA_ENTRY STV_DEFAULT"
_Z21update_W1_tensor_coreP6__halfS0_S0_i:
.text._Z21update_W1_tensor_coreP6__halfS0_S0_i:
        /* <DEDUP_REMOVED lines=8> */
[----:B------:R-:W-:Y:S01]  /*0080*/  IMAD.HI R3, R0, 0x5397829d, RZ ;  /* 0x5397829d00037827 */ /* 0x000fe200078e02ff */
[----:B------:R-:W-:Y:S01]  /*0090*/  PRMT R29, RZ, 0x7610, R29 ;  /* 0x00007610ff1d7816 */ /* 0x000fe2000000001d */
[----:B------:R-:W1:Y:S03]  /*00a0*/  LDCU.64 UR6, c[0x0][0x358] ;  /* 0x00006b00ff0677ac */ /* 0x000e660008000a00 */
[----:B------:R-:W-:-:S04]  /*00b0*/  SHF.R.U32.HI R2, RZ, 0x1f, R3 ;  /* 0x0000001fff027819 */ /* 0x000fc80000011603 */
[----:B------:R-:W-:Y:S01]  /*00c0*/  LEA.HI.SX32 R3, R3, R2, 0x18 ;  /* 0x0000000203037211 */ /* 0x000fe200078fc2ff */
[----:B0-----:R-:W-:-:S09]  /*00d0*/  UISETP.GE.AND UP0, UPT, UR8, 0x1, UPT ;  /* 0x000000010800788c */ /* 0x001fd2000bf06270 */
[----:B-1----:R-:W-:Y:S05]  /*00e0*/  BRA.U !UP0, `(.L_x_14) ;  /* 0x0000000d08087547 */ /* 0x002fea000b800000 */
[----:B------:R-:W-:Y:S01]  /*00f0*/  UISETP.GE.U32.AND UP0, UPT, UR8, 0x10, UPT ;  /* 0x000000100800788c */ /* 0x000fe2000bf06070 */
[----:B------:R-:W-:Y:S01]  /*0100*/  HFMA2 R4, -RZ, RZ, 0, 0 ;  /* 0x00000000ff047431 */ /* 0x000fe200000001ff */
[----:B------:R-:W-:Y:S01]  /*0110*/  ULOP3.LUT UR4, UR8, 0xf, URZ, 0xc0, !UPT ;  /* 0x0000000f08047892 */ /* 0x000fe2000f8ec0ff */
[----:B------:R-:W-:Y:S01]  /*0120*/  IMAD R5, R3, -0x310, R0 ;  /* 0xfffffcf003057824 */ /* 0x000fe200078e0200 */
[----:B------:R-:W-:Y:S02]  /*0130*/  PRMT R29, RZ, 0x7610, R29 ;  /* 0x00007610ff1d7816 */ /* 0x000fe4000000001d */
[----:B------:R-:W-:-:S03]  /*0140*/  UISETP.NE.AND UP1, UPT, UR4, URZ, UPT ;  /* 0x000000ff0400728c */ /* 0x000fc6000bf25270 */
[----:B------:R-:W-:Y:S08]  /*0150*/  BRA.U !UP0, `(.L_x_15) ;  /* 0x00000005086c7547 */ /* 0x000ff0000b800000 */
[----:B------:R-:W-:Y:S01]  /*0160*/  ULOP3.LUT UR5, UR8, 0x7ffffff0, URZ, 0xc0, !UPT ;  /* 0x7ffffff008057892 */ /* 0x000fe2000f8ec0ff */
[----:B------:R-:W-:Y:S02]  /*0170*/  MOV R2, RZ ;  /* 0x000000ff00027202 */ /* 0x000fe40000000f00 */
[----:B------:R-:W-:-:S03]  /*0180*/  PRMT R29, RZ, 0x7610, R29 ;  /* 0x00007610ff1d7816 */ /* 0x000fc6000000001d */
[----:B------:R-:W-:-:S07]  /*0190*/  MOV R4, UR5 ;  /* 0x0000000500047c02 */ /* 0x000fce0008000f00 */
.L_x_16:
[----:B------:R-:W0:Y:S01]  /*01a0*/  LDC.64 R14, c[0x0][0x390] ;  /* 0x0000e400ff0e7b82 */ /* 0x000e220000000a00 */
[C---:B------:R-:W-:Y:S01]  /*01b0*/  LEA R7, R2.reuse, R3, 0x7 ;  /* 0x0000000302077211 */ /* 0x040fe200078e38ff */
[----:B------:R-:W-:-:S06]  /*01c0*/  IMAD R6, R2, 0x310, R5 ;  /* 0x0000031002067824 */ /* 0x000fcc00078e0205 */
[----:B------:R-:W1:Y:S01]  /*01d0*/  LDC.64 R12, c[0x0][0x388] ;  /* 0x0000e200ff0c7b82 */ /* 0x000e620000000a00 */
[----:B0-----:R-:W-:-:S06]  /*01e0*/  IMAD.WIDE R8, R6, 0x2, R14 ;  /* 0x0000000206087825 */ /* 0x001fcc00078e020e */
[----:B------:R-:W2:Y:S01]  /*01f0*/  LDG.E.U16 R8, desc[UR6][R8.64] ;  /* 0x0000000608087981 */ /* 0x000ea2000c1e1500 */
[----:B-1----:R-:W-:-:S05]  /*0200*/  IMAD.WIDE R12, R7, 0x2, R12 ;  /* 0x00000002070c7825 */ /* 0x002fca00078e020c */
[----:B------:R-:W2:Y:S01]  /*0210*/  LDG.E.U16 R11, desc[UR6][R12.64] ;  /* 0x000000060c0b7981 */ /* 0x000ea2000c1e1500 */
[C---:B------:R-:W-:Y:S02]  /*0220*/  IADD3 R21, PT, PT, R6.reuse, 0x310, RZ ;  /* 0x0000031006157810 */ /* 0x040fe40007ffe0ff */
[C---:B------:R-:W-:Y:S01]  /*0230*/  IADD3 R23, PT, PT, R6.reuse, 0x620, RZ ;  /* 0x0000062006177810 */ /* 0x040fe20007ffe0ff */
[----:B------:R-:W3:Y:S02]  /*0240*/  LDG.E.U16 R27, desc[UR6][R12.64+0x100] ;  /* 0x000100060c1b7981 */ /* 0x000ee4000c1e1500 */
[--C-:B------:R-:W-:Y:S01]  /*0250*/  IMAD.WIDE.U32 R20, R21, 0x2, R14.reuse ;  /* 0x0000000215147825 */ /* 0x100fe200078e000e */
[C---:B------:R-:W-:Y:S01]  /*0260*/  IADD3 R19, PT, PT, R6.reuse, 0x930, RZ ;  /* 0x0000093006137810 */ /* 0x040fe20007ffe0ff */
[----:B------:R-:W4:Y:S02]  /*0270*/  LDG.E.U16 R26, desc[UR6][R12.64+0x200] ;  /* 0x000200060c1a7981 */ /* 0x000f24000c1e1500 */
[--C-:B------:R-:W-:Y:S01]  /*0280*/  IMAD.WIDE.U32 R22, R23, 0x2, R14.reuse ;  /* 0x0000000217167825 */ /* 0x100fe200078e000e */
[----:B------:R-:W-:Y:S01]  /*0290*/  IADD3 R17, PT, PT, R6, 0xc40, RZ ;  /* 0x00000c4006117810 */ /* 0x000fe20007ffe0ff */
[----:B------:R0:W3:Y:S02]  /*02a0*/  LDG.E.U16 R28, desc[UR6][R20.64] ;  /* 0x00000006141c7981 */ /* 0x0000e4000c1e1500 */
[----:B------:R-:W-:-:S02]  /*02b0*/  IMAD.WIDE.U32 R18, R19, 0x2, R14 ;  /* 0x0000000213127825 */ /* 0x000fc400078e000e */
[----:B------:R1:W4:Y:S01]  /*02c0*/  LDG.E.U16 R25, desc[UR6][R22.64] ;  /* 0x0000000616197981 */ /* 0x000322000c1e1500 */
[----:B------:R-:W-:Y:S01]  /*02d0*/  IADD3 R24, PT, PT, R6, 0xf50, RZ ;  /* 0x00000f5006187810 */ /* 0x000fe20007ffe0ff */
[--C-:B------:R-:W-:Y:S02]  /*02e0*/  IMAD.WIDE.U32 R16, R17, 0x2, R14.reuse ;  /* 0x0000000211107825 */ /* 0x100fe400078e000e */
[----:B------:R-:W5:Y:S04]  /*02f0*/  LDG.E.U16 R9, desc[UR6][R18.64] ;  /* 0x0000000612097981 */ /* 0x000f68000c1e1500 */
[----:B------:R-:W5:Y:S01]  /*0300*/  LDG.E.U16 R10, desc[UR6][R12.64+0x300] ;  /* 0x000300060c0a7981 */ /* 0x000f62000c1e1500 */
[----:B0-----:R-:W-:-:S03]  /*0310*/  IMAD.WIDE.U32 R20, R24, 0x2, R14 ;  /* 0x0000000218147825 */ /* 0x001fc600078e000e */
[----:B------:R0:W5:Y:S01]  /*0320*/  LDG.E.U16 R7, desc[UR6][R16.64] ;  /* 0x0000000610077981 */ /* 0x000162000c1e1500 */
[----:B-1----:R-:W-:-:S03]  /*0330*/  IADD3 R23, PT, PT, R6, 0x1570, RZ ;  /* 0x0000157006177810 */ /* 0x002fc60007ffe0ff */
[----:B------:R-:W5:Y:S04]  /*0340*/  LDG.E.U16 R22, desc[UR6][R12.64+0x500] ;  /* 0x000500060c167981 */ /* 0x000f68000c1e1500 */
[----:B------:R-:W5:Y:S01]  /*0350*/  LDG.E.U16 R24, desc[UR6][R12.64+0x600] ;  /* 0x000600060c187981 */ /* 0x000f62000c1e1500 */
[----:B0-----:R-:W-:Y:S01]  /*0360*/  IADD3 R17, PT, PT, R6, 0x1260, RZ ;  /* 0x0000126006117810 */ /* 0x001fe20007ffe0ff */
[----:B------:R-:W-:-:S04]  /*0370*/  IMAD.WIDE.U32 R18, R23, 0x2, R14 ;  /* 0x0000000217127825 */ /* 0x000fc800078e000e */
[----:B------:R-:W-:Y:S02]  /*0380*/  IMAD.WIDE.U32 R16, R17, 0x2, R14 ;  /* 0x0000000211107825 */ /* 0x000fe400078e000e */
[----:B------:R-:W5:Y:S04]  /*0390*/  LDG.E.U16 R18, desc[UR6][R18.64] ;  /* 0x0000000612127981 */ /* 0x000f68000c1e1500 */
[----:B------:R-:W5:Y:S04]  /*03a0*/  LDG.E.U16 R23, desc[UR6][R16.64] ;  /* 0x0000000610177981 */ /* 0x000f68000c1e1500 */
[----:B------:R-:W5:Y:S01]  /*03b0*/  LDG.E.U16 R19, desc[UR6][R12.64+0x700] ;  /* 0x000700060c137981 */ /* 0x000f62000c1e1500 */
[----:B--2---:R-:W-:-:S03]  /*03c0*/  HFMA2 R29, R11.H0_H0, R8.H0_H0, R29.H0_H0 ;  /* 0x200000080b1d7231 */ /* 0x004fc6000004081d */
[----:B------:R-:W2:Y:S04]  /*03d0*/  LDG.E.U16 R8, desc[UR6][R12.64+0x400] ;  /* 0x000400060c087981 */ /* 0x000ea8000c1e1500 */
[----:B------:R0:W2:Y:S01]  /*03e0*/  LDG.E.U16 R11, desc[UR6][R20.64] ;  /* 0x00000006140b7981 */ /* 0x0000a2000c1e1500 */
[----:B---3--:R-:W-:Y:S01]  /*03f0*/  HFMA2 R27, R27.H0_H0, R28.H0_H0, R29.H0_H0 ;  /* 0x2000001c1b1b7231 */ /* 0x008fe2000004081d */
[----:B------:R-:W-:-:S03]  /*0400*/  IADD3 R29, PT, PT, R6, 0x1880, RZ ;  /* 0x00001880061d7810 */ /* 0x000fc60007ffe0ff */
[----:B----4-:R-:W-:Y:S01]  /*0410*/  HFMA2 R25, R26.H0_H0, R25.H0_H0, R27.H0_H0 ;  /* 0x200000191a197231 */ /* 0x010fe2000004081b */
[C---:B------:R-:W-:Y:S01]  /*0420*/  IADD3 R27, PT, PT, R6.reuse, 0x1b90, RZ ;  /* 0x00001b90061b7810 */ /* 0x040fe20007ffe0ff */
[----:B0-----:R-:W-:Y:S01]  /*0430*/  IMAD.WIDE.U32 R20, R29, 0x2, R14 ;  /* 0x000000021d147825 */ /* 0x001fe200078e000e */
[----:B------:R-:W-:-:S03]  /*0440*/  IADD3 R29, PT, PT, R6, 0x21b0, RZ ;  /* 0x000021b0061d7810 */ /* 0x000fc60007ffe0ff */
[----:B-----5:R-:W-:Y:S01]  /*0450*/  HFMA2 R9, R10.H0_H0, R9.H0_H0, R25.H0_H0 ;  /* 0x200000090a097231 */ /* 0x020fe20000040819 */
[C---:B------:R-:W-:Y:S01]  /*0460*/  IADD3 R25, PT, PT, R6.reuse, 0x1ea0, RZ ;  /* 0x00001ea006197810 */ /* 0x040fe20007ffe0ff */
[--C-:B------:R-:W-:Y:S01]  /*0470*/  IMAD.WIDE.U32 R16, R27, 0x2, R14.reuse ;  /* 0x000000021b107825 */ /* 0x100fe200078e000e */
[----:B------:R-:W3:Y:S03]  /*0480*/  LDG.E.U16 R21, desc[UR6][R20.64] ;  /* 0x0000000614157981 */ /* 0x000ee6000c1e1500 */
[----:B------:R-:W-:Y:S02]  /*0490*/  IMAD.WIDE.U32 R26, R25, 0x2, R14 ;  /* 0x00000002191a7825 */ /* 0x000fe400078e000e */
[----:B------:R-:W4:Y:S04]  /*04a0*/  LDG.E.U16 R17, desc[UR6][R16.64] ;  /* 0x0000000610117981 */ /* 0x000f28000c1e1500 */
[----:B------:R0:W5:Y:S04]  /*04b0*/  LDG.E.U16 R27, desc[UR6][R26.64] ;  /* 0x000000061a1b7981 */ /* 0x000168000c1e1500 */
[----:B------:R-:W5:Y:S01]  /*04c0*/  LDG.E.U16 R20, desc[UR6][R12.64+0xa00] ;  /* 0x000a00060c147981 */ /* 0x000f62000c1e1500 */
[----:B0-----:R-:W-:Y:S01]  /*04d0*/  IADD3 R26, PT, PT, R6, 0x2df0, RZ ;  /* 0x00002df0061a7810 */ /* 0x001fe20007ffe0ff */
[----:B--2---:R-:W-:-:S02]  /*04e0*/  HFMA2 R10, R8.H0_H0, R7.H0_H0, R9.H0_H0 ;  /* 0x20000007080a7231 */ /* 0x004fc40000040809 */
[----:B------:R-:W3:Y:S01]  /*04f0*/  LDG.E.U16 R7, desc[UR6][R12.64+0x800] ;  /* 0x000800060c077981 */ /* 0x000ee2000c1e1500 */
[----:B------:R-:W-:-:S04]  /*0500*/  IMAD.WIDE.U32 R8, R29, 0x2, R14 ;  /* 0x000000021d087825 */ /* 0x000fc800078e000e */
[----:B------:R-:W-:Y:S01]  /*0510*/  HFMA2 R10, R22.H0_H0, R11.H0_H0, R10.H0_H0 ;  /* 0x2000000b160a7231 */ /* 0x000fe2000004080a */
[C---:B------:R-:W-:Y:S01]  /*0520*/  IADD3 R11, PT, PT, R6.reuse, 0x24c0, RZ ;  /* 0x000024c0060b7810 */ /* 0x040fe20007ffe0ff */
[----:B------:R-:W4:Y:S01]  /*0530*/  LDG.E.U16 R22, desc[UR6][R12.64+0x900] ;  /* 0x000900060c167981 */ /* 0x000f22000c1e1500 */
[----:B------:R-:W-:-:S03]  /*0540*/  IADD3 R29, PT, PT, R6, 0x27d0, RZ ;  /* 0x000027d0061d7810 */ /* 0x000fc60007ffe0ff */
[----:B------:R0:W2:Y:S02]  /*0550*/  LDG.E.U16 R25, desc[UR6][R8.64] ;  /* 0x0000000608197981 */ /* 0x0000a4000c1e1500 */
[----:B0-----:R-:W-:Y:S02]  /*0560*/  HFMA2 R9, R24.H0_H0, R23.H0_H0, R10.H0_H0 ;  /* 0x2000001718097231 */ /* 0x001fe4000004080a */
[--C-:B------:R-:W-:Y:S01]  /*0570*/  IMAD.WIDE.U32 R10, R11, 0x2, R14.reuse ;  /* 0x000000020b0a7825 */ /* 0x100fe200078e000e */
[----:B------:R-:W2:Y:S01]  /*0580*/  LDG.E.U16 R23, desc[UR6][R12.64+0xb00] ;  /* 0x000b00060c177981 */ /* 0x000ea2000c1e1500 */
[----:B------:R-:W-:Y:S02]  /*0590*/  IADD3 R24, PT, PT, R6, 0x2ae0, RZ ;  /* 0x00002ae006187810 */ /* 0x000fe40007ffe0ff */
[----:B------:R-:W-:Y:S02]  /*05a0*/  HFMA2 R16, R19.H0_H0, R18.H0_H0, R9.H0_H0 ;  /* 0x2000001213107231 */ /* 0x000fe40000040809 */
[--C-:B------:R-:W-:Y:S01]  /*05b0*/  IMAD.WIDE.U32 R18, R29, 0x2, R14.reuse ;  /* 0x000000021d127825 */ /* 0x100fe200078e000e */
[----:B------:R-:W2:Y:S04]  /*05c0*/  LDG.E.U16 R6, desc[UR6][R12.64+0xd00] ;  /* 0x000d00060c067981 */ /* 0x000ea8000c1e1500 */
[----:B------:R3:W2:Y:S01]  /*05d0*/  LDG.E.U16 R10, desc[UR6][R10.64] ;  /* 0x000000060a0a7981 */ /* 0x0006a2000c1e1500 */
[----:B------:R-:W-:-:S03]  /*05e0*/  IMAD.WIDE.U32 R8, R24, 0x2, R14 ;  /* 0x0000000218087825 */ /* 0x000fc600078e000e */
[----:B------:R-:W2:Y:S01]  /*05f0*/  LDG.E.U16 R29, desc[UR6][R12.64+0xc00] ;  /* 0x000c00060c1d7981 */ /* 0x000ea2000c1e1500 */
[----:B------:R-:W-:-:S03]  /*0600*/  IMAD.WIDE.U32 R14, R26, 0x2, R14 ;  /* 0x000000021a0e7825 */ /* 0x000fc600078e000e */
[----:B------:R-:W2:Y:S04]  /*0610*/  LDG.E.U16 R19, desc[UR6][R18.64] ;  /* 0x0000000612137981 */ /* 0x000ea8000c1e1500 */
[----:B------:R-:W2:Y:S04]  /*0620*/  LDG.E.U16 R9, desc[UR6][R8.64] ;  /* 0x0000000608097981 */ /* 0x000ea8000c1e1500 */
[----:B------:R-:W2:Y:S04]  /*0630*/  LDG.E.U16 R24, desc[UR6][R12.64+0xe00] ;  /* 0x000e00060c187981 */ /* 0x000ea8000c1e1500 */
[----:B------:R0:W2:Y:S04]  /*0640*/  LDG.E.U16 R26, desc[UR6][R12.64+0xf00] ;  /* 0x000f00060c1a7981 */ /* 0x0000a8000c1e1500 */
[----:B------:R-:W2:Y:S01]  /*0650*/  LDG.E.U16 R14, desc[UR6][R14.64] ;  /* 0x000000060e0e7981 */ /* 0x000ea2000c1e1500 */
[----:B------:R-:W-:-:S04]  /*0660*/  IADD3 R2, PT, PT, R2, 0x10, RZ ;  /* 0x0000001002027810 */ /* 0x000fc80007ffe0ff */
[----:B------:R-:W-:Y:S01]  /*0670*/  ISETP.NE.AND P0, PT, R2, R4, PT ;  /* 0x000000040200720c */ /* 0x000fe20003f05270 */
[----:B---3--:R-:W-:-:S04]  /*0680*/  HFMA2 R11, R7.H0_H0, R21.H0_H0, R16.H0_H0 ;  /* 0x20000015070b7231 */ /* 0x008fc80000040810 */
[----:B----4-:R-:W-:-:S04]  /*0690*/  HFMA2 R11, R22.H0_H0, R17.H0_H0, R11.H0_H0 ;  /* 0x20000011160b7231 */ /* 0x010fc8000004080b */
[----:B-----5:R-:W-:-:S04]  /*06a0*/  HFMA2 R11, R20.H0_H0, R27.H0_H0, R11.H0_H0 ;  /* 0x2000001b140b7231 */ /* 0x020fc8000004080b */
[----:B--2---:R-:W-:-:S04]  /*06b0*/  HFMA2 R11, R23.H0_H0, R25.H0_H0, R11.H0_H0 ;  /* 0x20000019170b7231 */ /* 0x004fc8000004080b */
[----:B------:R-:W-:-:S04]  /*06c0*/  HFMA2 R10, R29.H0_H0, R10.H0_H0, R11.H0_H0 ;  /* 0x2000000a1d0a7231 */ /* 0x000fc8000004080b */
[----:B------:R-:W-:-:S04]  /*06d0*/  HFMA2 R6, R6.H0_H0, R19.H0_H0, R10.H0_H0 ;  /* 0x2000001306067231 */ /* 0x000fc8000004080a */
[----:B0-----:R-:W-:-:S04]  /*06e0*/  HFMA2 R13, R24.H0_H0, R9.H0_H0, R6.H0_H0 ;  /* 0x20000009180d7231 */ /* 0x001fc80000040806 */
[----:B------:R-:W-:Y:S01]  /*06f0*/  HFMA2 R29, R26.H0_H0, R14.H0_H0, R13.H0_H0 ;  /* 0x2000000e1a1d7231 */ /* 0x000fe2000004080d */
[----:B------:R-:W-:Y:S06]  /*0700*/  @P0 BRA `(.L_x_16) ;  /* 0xfffffff800a40947 */ /* 0x000fec000383ffff */
.L_x_15:
[----:B------:R-:W-:Y:S05]  /*0710*/  BRA.U !UP1, `(.L_x_14) ;  /* 0x00000005097c7547 */ /* 0x000fea000b800000 */
[----:B------:R-:W-:Y:S02]  /*0720*/  UISETP.GE.U32.AND UP0, UPT, UR4, 0x8, UPT ;  /* 0x000000080400788c */ /* 0x000fe4000bf06070 */
[----:B------:R-:W-:-:S04]  /*0730*/  ULOP3.LUT UR5, UR8, 0x7, URZ, 0xc0, !UPT ;  /* 0x0000000708057892 */ /* 0x000fc8000f8ec0ff */
[----:B------:R-:W-:-:S03]  /*0740*/  UISETP.NE.AND UP1, UPT, UR5, URZ, UPT ;  /* 0x000000ff0500728c */ /* 0x000fc6000bf25270 */
[----:B------:R-:W-:Y:S08]  /*0750*/  BRA.U !UP0, `(.L_x_17) ;  /* 0x0000000108b47547 */ /* 0x000ff0000b800000 */
[----:B------:R-:W0:Y:S01]  /*0760*/  LDC.64 R8, c[0x0][0x390] ;  /* 0x0000e400ff087b82 */ /* 0x000e220000000a00 */
[C---:B------:R-:W-:Y:S01]  /*0770*/  IMAD R15, R4.reuse, 0x310, R5 ;  /* 0x00000310040f7824 */ /* 0x040fe200078e0205 */
[----:B------:R-:W-:-:S04]  /*0780*/  LEA R13, R4, R3, 0x7 ;  /* 0x00000003040d7211 */ /* 0x000fc800078e38ff */
[C---:B------:R-:W-:Y:S02]  /*0790*/  IADD3 R17, PT, PT, R15.reuse, 0x310, RZ ;  /* 0x000003100f117810 */ /* 0x040fe40007ffe0ff */
[----:B------:R-:W1:Y:S01]  /*07a0*/  LDC.64 R6, c[0x0][0x388] ;  /* 0x0000e200ff067b82 */ /* 0x000e620000000a00 */
[C---:B------:R-:W-:Y:S02]  /*07b0*/  IADD3 R25, PT, PT, R15.reuse, 0x620, RZ ;  /* 0x000006200f197810 */ /* 0x040fe40007ffe0ff */
[C---:B------:R-:W-:Y:S01]  /*07c0*/  IADD3 R23, PT, PT, R15.reuse, 0xc40, RZ ;  /* 0x00000c400f177810 */ /* 0x040fe20007ffe0ff */
[----:B0-----:R-:W-:-:S05]  /*07d0*/  IMAD.WIDE R10, R15, 0x2, R8 ;  /* 0x000000020f0a7825 */ /* 0x001fca00078e0208 */
[----:B------:R0:W2:Y:S01]  /*07e0*/  LDG.E.U16 R2, desc[UR6][R10.64] ;  /* 0x000000060a027981 */ /* 0x0000a2000c1e1500 */
[----:B-1----:R-:W-:-:S04]  /*07f0*/  IMAD.WIDE R6, R13, 0x2, R6 ;  /* 0x000000020d067825 */ /* 0x002fc800078e0206 */
[--C-:B------:R-:W-:Y:S01]  /*0800*/  IMAD.WIDE.U32 R12, R17, 0x2, R8.reuse ;  /* 0x00000002110c7825 */ /* 0x100fe200078e0008 */
[----:B------:R-:W2:Y:S01]  /*0810*/  LDG.E.U16 R18, desc[UR6][R6.64] ;  /* 0x0000000606127981 */ /* 0x000ea2000c1e1500 */
[----:B------:R-:W-:Y:S02]  /*0820*/  IADD3 R17, PT, PT, R15, 0x930, RZ ;  /* 0x000009300f117810 */ /* 0x000fe40007ffe0ff */
[--C-:B------:R-:W-:Y:S01]  /*0830*/  IMAD.WIDE.U32 R24, R25, 0x2, R8.reuse ;  /* 0x0000000219187825 */ /* 0x100fe200078e0008 */
[----:B------:R1:W3:Y:S04]  /*0840*/  LDG.E.U16 R19, desc[UR6][R12.64] ;  /* 0x000000060c137981 */ /* 0x0002e8000c1e1500 */
[----:B------:R-:W3:Y:S01]  /*0850*/  LDG.E.U16 R20, desc[UR6][R6.64+0x100] ;  /* 0x0001000606147981 */ /* 0x000ee2000c1e1500 */
[----:B------:R-:W-:Y:S01]  /*0860*/  IMAD.WIDE.U32 R16, R17, 0x2, R8 ;  /* 0x0000000211107825 */ /* 0x000fe200078e0008 */
[----:B------:R-:W-:-:S02]  /*0870*/  IADD3 R27, PT, PT, R15, 0xf50, RZ ;  /* 0x00000f500f1b7810 */ /* 0x000fc40007ffe0ff */
[----:B------:R-:W4:Y:S01]  /*0880*/  LDG.E.U16 R22, desc[UR6][R24.64] ;  /* 0x0000000618167981 */ /* 0x000f22000c1e1500 */
[----:B0-----:R-:W-:-:S03]  /*0890*/  IMAD.WIDE.U32 R10, R23, 0x2, R8 ;  /* 0x00000002170a7825 */ /* 0x001fc600078e0008 */
[----:B------:R-:W4:Y:S01]  /*08a0*/  LDG.E.U16 R21, desc[UR6][R6.64+0x200] ;  /* 0x0002000606157981 */ /* 0x000f22000c1e1500 */
[----:B------:R-:W-:Y:S01]  /*08b0*/  IADD3 R14, PT, PT, R15, 0x1260, RZ ;  /* 0x000012600f0e7810 */ /* 0x000fe20007ffe0ff */
[--C-:B-1----:R-:W-:Y:S02]  /*08c0*/  IMAD.WIDE.U32 R12, R27, 0x2, R8.reuse ;  /* 0x000000021b0c7825 */ /* 0x102fe400078e0008 */
[----:B------:R-:W5:Y:S04]  /*08d0*/  LDG.E.U16 R16, desc[UR6][R16.64] ;  /* 0x0000000610107981 */ /* 0x000f68000c1e1500 */
[----:B------:R-:W5:Y:S01]  /*08e0*/  LDG.E.U16 R23, desc[UR6][R6.64+0x300] ;  /* 0x0003000606177981 */ /* 0x000f62000c1e1500 */
[----:B------:R-:W-:Y:S01]  /*08f0*/  IADD3 R26, PT, PT, R15, 0x1570, RZ ;  /* 0x000015700f1a7810 */ /* 0x000fe20007ffe0ff */
[----:B------:R-:W-:-:S02]  /*0900*/  IMAD.WIDE.U32 R14, R14, 0x2, R8 ;  /* 0x000000020e0e7825 */ /* 0x000fc400078e0008 */
[----:B------:R3:W5:Y:S04]  /*0910*/  LDG.E.U16 R10, desc[UR6][R10.64] ;  /* 0x000000060a0a7981 */ /* 0x000768000c1e1500 */
[----:B------:R-:W5:Y:S01]  /*0920*/  LDG.E.U16 R27, desc[UR6][R6.64+0x400] ;  /* 0x00040006061b7981 */ /* 0x000f62000c1e1500 */
[----:B------:R-:W-:-:S03]  /*0930*/  IMAD.WIDE.U32 R8, R26, 0x2, R8 ;  /* 0x000000021a087825 */ /* 0x000fc600078e0008 */
[----:B------:R-:W5:Y:S04]  /*0940*/  LDG.E.U16 R12, desc[UR6][R12.64] ;  /* 0x000000060c0c7981 */ /* 0x000f68000c1e1500 */
[----:B------:R-:W5:Y:S04]  /*0950*/  LDG.E.U16 R25, desc[UR6][R6.64+0x500] ;  /* 0x0005000606197981 */ /* 0x000f68000c1e1500 */
[----:B------:R-:W5:Y:S04]  /*0960*/  LDG.E.U16 R14, desc[UR6][R14.64] ;  /* 0x000000060e0e7981 */ /* 0x000f68000c1e1500 */
[----:B------:R-:W5:Y:S04]  /*0970*/  LDG.E.U16 R17, desc[UR6][R6.64+0x600] ;  /* 0x0006000606117981 */ /* 0x000f68000c1e1500 */
[----:B------:R0:W5:Y:S04]  /*0980*/  LDG.E.U16 R24, desc[UR6][R6.64+0x700] ;  /* 0x0007000606187981 */ /* 0x000168000c1e1500 */
[----:B------:R-:W5:Y:S01]  /*0990*/  LDG.E.U16 R9, desc[UR6][R8.64] ;  /* 0x0000000608097981 */ /* 0x000f62000c1e1500 */
[----:B------:R-:W-:Y:S01]  /*09a0*/  IADD3 R4, PT, PT, R4, 0x8, RZ ;  /* 0x0000000804047810 */ /* 0x000fe20007ffe0ff */
[----:B--2---:R-:W-:-:S04]  /*09b0*/  HFMA2 R2, R18.H0_H0, R2.H0_H0, R29.H0_H0 ;  /* 0x2000000212027231 */ /* 0x004fc8000004081d */
[----:B---3--:R-:W-:-:S04]  /*09c0*/  HFMA2 R11, R20.H0_H0, R19.H0_H0, R2.H0_H0 ;  /* 0x20000013140b7231 */ /* 0x008fc80000040802 */
[----:B----4-:R-:W-:-:S04]  /*09d0*/  HFMA2 R11, R21.H0_H0, R22.H0_H0, R11.H0_H0 ;  /* 0x20000016150b7231 */ /* 0x010fc8000004080b */
[----:B-----5:R-:W-:-:S04]  /*09e0*/  HFMA2 R11, R23.H0_H0, R16.H0_H0, R11.H0_H0 ;  /* 0x20000010170b7231 */ /* 0x020fc8000004080b */
[----:B------:R-:W-:-:S04]  /*09f0*/  HFMA2 R10, R27.H0_H0, R10.H0_H0, R11.H0_H0 ;  /* 0x2000000a1b0a7231 */ /* 0x000fc8000004080b */
[----:B0-----:R-:W-:-:S04]  /*0a00*/  HFMA2 R7, R25.H0_H0, R12.H0_H0, R10.H0_H0 ;  /* 0x2000000c19077231 */ /* 0x001fc8000004080a */
[----:B------:R-:W-:-:S04]  /*0a10*/  HFMA2 R12, R17.H0_H0, R14.H0_H0, R7.H0_H0 ;  /* 0x2000000e110c7231 */ /* 0x000fc80000040807 */
[----:B------:R-:W-:-:S07]  /*0a20*/  HFMA2 R29, R24.H0_H0, R9.H0_H0, R12.H0_H0 ;  /* 0x20000009181d7231 */ /* 0x000fce000004080c */
.L_x_17:
        /* <DEDUP_REMOVED lines=12> */
[----:B0-----:R-:W-:-:S04]  /*0af0*/  IMAD.WIDE R14, R13, 0x2, R6 ;  /* 0x000000020d0e7825 */ /* 0x001fc800078e0206 */
[----:B-1----:R-:W-:Y:S02]  /*0b00*/  IMAD.WIDE R8, R11, 0x2, R8 ;  /* 0x000000020b087825 */ /* 0x002fe400078e0208 */
[----:B------:R-:W2:Y:S02]  /*0b10*/  LDG.E.U16 R14, desc[UR6][R14.64] ;  /* 0x000000060e0e7981 */ /* 0x000ea4000c1e1500 */
[--C-:B------:R-:W-:Y:S02]  /*0b20*/  IMAD.WIDE.U32 R10, R17, 0x2, R6.reuse ;  /* 0x00000002110a7825 */ /* 0x100fe400078e0006 */
[----:B------:R-:W2:Y:S02]  /*0b30*/  LDG.E.U16 R2, desc[UR6][R8.64] ;  /* 0x0000000608027981 */ /* 0x000ea4000c1e1500 */
[--C-:B------:R-:W-:Y:S02]  /*0b40*/  IMAD.WIDE.U32 R12, R19, 0x2, R6.reuse ;  /* 0x00000002130c7825 */ /* 0x100fe400078e0006 */
[----:B------:R-:W3:Y:S04]  /*0b50*/  LDG.E.U16 R17, desc[UR6][R8.64+0x100] ;  /* 0x0001000608117981 */ /* 0x000ee8000c1e1500 */
[----:B------:R-:W3:Y:S01]  /*0b60*/  LDG.E.U16 R10, desc[UR6][R10.64] ;  /* 0x000000060a0a7981 */ /* 0x000ee2000c1e1500 */
[----:B------:R-:W-:-:S03]  /*0b70*/  IMAD.WIDE.U32 R6, R21, 0x2, R6 ;  /* 0x0000000215067825 */ /* 0x000fc600078e0006 */
[----:B------:R-:W4:Y:S04]  /*0b80*/  LDG.E.U16 R12, desc[UR6][R12.64] ;  /* 0x000000060c0c7981 */ /* 0x000f28000c1e1500 */
[----:B------:R-:W4:Y:S04]  /*0b90*/  LDG.E.U16 R19, desc[UR6][R8.64+0x200] ;  /* 0x0002000608137981 */ /* 0x000f28000c1e1500 */
[----:B------:R-:W5:Y:S04]  /*0ba0*/  LDG.E.U16 R21, desc[UR6][R8.64+0x300] ;  /* 0x0003000608157981 */ /* 0x000f68000c1e1500 */
[----:B------:R-:W5:Y:S01]  /*0bb0*/  LDG.E.U16 R6, desc[UR6][R6.64] ;  /* 0x0000000606067981 */ /* 0x000f62000c1e1500 */
[----:B------:R-:W-:Y:S01]  /*0bc0*/  IADD3 R4, PT, PT, R4, 0x4, RZ ;  /* 0x0000000404047810 */ /* 0x000fe20007ffe0ff */
[----:B--2---:R-:W-:-:S04]  /*0bd0*/  HFMA2 R2, R2.H0_H0, R14.H0_H0, R29.H0_H0 ;  /* 0x2000000e02027231 */ /* 0x004fc8000004081d */
[----:B---3--:R-:W-:-:S04]  /*0be0*/  HFMA2 R2, R17.H0_H0, R10.H0_H0, R2.H0_H0 ;  /* 0x2000000a11027231 */ /* 0x008fc80000040802 */
[----:B----4-:R-:W-:-:S04]  /*0bf0*/  HFMA2 R2, R19.H0_H0, R12.H0_H0, R2.H0_H0 ;  /* 0x2000000c13027231 */ /* 0x010fc80000040802 */
[----:B-----5:R-:W-:-:S07]  /*0c00*/  HFMA2 R29, R21.H0_H0, R6.H0_H0, R2.H0_H0 ;  /* 0x20000006151d7231 */ /* 0x020fce0000040802 */
.L_x_18:
[----:B------:R-:W-:Y:S05]  /*0c10*/  BRA.U !UP1, `(.L_x_14) ;  /* 0x00000001093c7547 */ /* 0x000fea000b800000 */
[----:B------:R-:W0:Y:S01]  /*0c20*/  LDC.64 R8, c[0x0][0x388] ;  /* 0x0000e200ff087b82 */ /* 0x000e220000000a00 */
[C---:B------:R-:W-:Y:S01]  /*0c30*/  IMAD R11, R4.reuse, 0x310, R5 ;  /* 0x00000310040b7824 */ /* 0x040fe200078e0205 */
[----:B------:R-:W-:Y:S01]  /*0c40*/  LEA R13, R4, R3, 0x7 ;  /* 0x00000003040d7211 */ /* 0x000fe200078e38ff */
[----:B------:R-:W-:-:S05]  /*0c50*/  UIADD3 UR4, UPT, UPT, -UR4, URZ, URZ ;  /* 0x000000ff04047290 */ /* 0x000fca000fffe1ff */
[----:B------:R-:W1:Y:S07]  /*0c60*/  LDC.64 R6, c[0x0][0x390] ;  /* 0x0000e400ff067b82 */ /* 0x000e6e0000000a00 */
.L_x_19:
[----:B-1----:R-:W-:-:S04]  /*0c70*/  IMAD.WIDE R2, R11, 0x2, R6 ;  /* 0x000000020b027825 */ /* 0x002fc800078e0206 */
[----:B0-----:R-:W-:Y:S02]  /*0c80*/  IMAD.WIDE R4, R13, 0x2, R8 ;  /* 0x000000020d047825 */ /* 0x001fe400078e0208 */
[----:B------:R-:W2:Y:S04]  /*0c90*/  LDG.E.U16 R2, desc[UR6][R2.64] ;  /* 0x0000000602027981 */ /* 0x000ea8000c1e1500 */
[----:B------:R-:W2:Y:S01]  /*0ca0*/  LDG.E.U16 R4, desc[UR6][R4.64] ;  /* 0x0000000604047981 */ /* 0x000ea2000c1e1500 */
[----:B------:R-:W-:Y:S01]  /*0cb0*/  UIADD3 UR4, UPT, UPT, UR4, 0x1, URZ ;  /* 0x0000000104047890 */ /* 0x000fe2000fffe0ff */
[----:B------:R-:W-:Y:S02]  /*0cc0*/  IADD3 R11, PT, PT, R11, 0x310, RZ ;  /* 0x000003100b0b7810 */ /* 0x000fe40007ffe0ff */
[----:B------:R-:W-:Y:S01]  /*0cd0*/  IADD3 R13, PT, PT, R13, 0x80, RZ ;  /* 0x000000800d0d7810 */ /* 0x000fe20007ffe0ff */
[----:B------:R-:W-:Y:S01]  /*0ce0*/  UISETP.NE.AND UP0, UPT, UR4, URZ, UPT ;  /* 0x000000ff0400728c */ /* 0x000fe2000bf05270 */
[----:B--2---:R-:W-:-:S08]  /*0cf0*/  HFMA2 R29, R4.H0_H0, R2.H0_H0, R29.H0_H0 ;  /* 0x20000002041d7231 */ /* 0x004fd0000004081d */
[----:B------:R-:W-:Y:S05]  /*0d00*/  BRA.U UP0, `(.L_x_19) ;  /* 0xfffffffd00d87547 */ /* 0x000fea000b83ffff */
.L_x_14:
        /* <DEDUP_REMOVED lines=19> */
.L_x_20:
        /* <DEDUP_REMOVED lines=12> */
.L_x_38:


//--------------------- .text._Z21update_W2_tensor_coreP6__halfS0_S0_i --------------------------
	.section	.text._Z21update_W2_tensor_coreP6__halfS0_S0_i,"ax",@progbits
	.align	128
        .global         _Z21update_W2_tensor_coreP6__halfS0_S0_i
        .type           _Z21update_W2_tensor_coreP6__halfS0_S0_i,@function
        .size           _Z21update_W2_tensor_coreP6__halfS0_S0_i,(.L_x_39 - _Z21update_W2_tensor_coreP6__halfS0_S0_i)
        .other          _Z21update_W2_tensor_coreP6__halfS0_S0_i,@"STO_CUDA_ENTRY STV_DEFAULT"
_Z21update_W2_tensor_coreP6__halfS0_S0_i:
.text._Z21update_W2_tensor_coreP6__halfS0_S0_i:
        /* <DEDUP_REMOVED lines=8> */
[----:B------:R-:W-:Y:S02]  /*0080*/  SHF.R.S32.HI R3, RZ, 0x1f, R0 ;  /* 0x0000001fff037819 */ /* 0x000fe40000011400 */
[----:B------:R-:W-:Y:S01]  /*0090*/  PRMT R13, RZ, 0x7610, R13 ;  /* 0x00007610ff0d7816 */ /* 0x000fe2000000000d */
[----:B------:R-:W1:Y:S01]  /*00a0*/  LDCU.64 UR12, c[0x0][0x358] ;  /* 0x00006b00ff0c77ac */ /* 0x000e620008000a00 */
[----:B------:R-:W-:Y:S01]  /*00b0*/  LEA.HI R3, R3, R0, RZ, 0x7 ;  /* 0x0000000003037211 */ /* 0x000fe200078f38ff */
[----:B0-----:R-:W-:-:S09]  /*00c0*/  UISETP.GE.AND UP0, UPT, UR11, 0x1, UPT ;  /* 0x000000010b00788c */ /* 0x001fd2000bf06270 */
[----:B-1----:R-:W-:Y:S05]  /*00d0*/  BRA.U !UP0, `(.L_x_21) ;  /* 0x0000000908707547 */ /* 0x002fea000b800000 */
[----:B------:R-:W-:Y:S01]  /*00e0*/  UISETP.GE.U32.AND UP1, UPT, UR11, 0x10, UPT ;  /* 0x000000100b00788c */ /* 0x000fe2000bf26070 */
[----:B------:R-:W-:Y:S01]  /*00f0*/  LOP3.LUT R9, R3, 0xffffff80, RZ, 0xc0, !PT ;  /* 0xffffff8003097812 */ /* 0x000fe200078ec0ff */
[----:B------:R-:W-:Y:S01]  /*0100*/  HFMA2 R8, -RZ, RZ, 0, 0 ;  /* 0x00000000ff087431 */ /* 0x000fe200000001ff */
[----:B------:R-:W-:Y:S01]  /*0110*/  ULOP3.LUT UR8, UR11, 0xf, URZ, 0xc0, !UPT ;  /* 0x0000000f0b087892 */ /* 0x000fe2000f8ec0ff */
[----:B------:R-:W-:Y:S02]  /*0120*/  SHF.R.S32.HI R7, RZ, 0x7, R3 ;  /* 0x00000007ff077819 */ /* 0x000fe40000011403 */
[----:B------:R-:W-:Y:S01]  /*0130*/  PRMT R13, RZ, 0x7610, R13 ;  /* 0x00007610ff0d7816 */ /* 0x000fe2000000000d */
[----:B------:R-:W-:Y:S01]  /*0140*/  UISETP.NE.AND UP0, UPT, UR8, URZ, UPT ;  /* 0x000000ff0800728c */ /* 0x000fe2000bf05270 */
[----:B------:R-:W-:Y:S01]  /*0150*/  IADD3 R9, PT, PT, R0, -R9, RZ ;  /* 0x8000000900097210 */ /* 0x000fe20007ffe0ff */
[----:B------:R-:W-:Y:S09]  /*0160*/  BRA.U !UP1, `(.L_x_22) ;  /* 0x00000005091c7547 */ /* 0x000ff2000b800000 */
[----:B------:R-:W0:Y:S01]  /*0170*/  LDCU.64 UR6, c[0x0][0x388] ;  /* 0x00007100ff0677ac */ /* 0x000e220008000a00 */
[----:B------:R-:W-:Y:S02]  /*0180*/  MOV R6, R9 ;  /* 0x0000000900067202 */ /* 0x000fe40000000f00 */
[----:B------:R-:W-:Y:S01]  /*0190*/  MOV R10, R7 ;  /* 0x00000007000a7202 */ /* 0x000fe20000000f00 */
[----:B------:R-:W1:Y:S01]  /*01a0*/  LDCU.64 UR4, c[0x0][0x390] ;  /* 0x00007200ff0477ac */ /* 0x000e620008000a00 */
[----:B------:R-:W-:Y:S01]  /*01b0*/  PRMT R13, RZ, 0x7610, R13 ;  /* 0x00007610ff0d7816 */ /* 0x000fe2000000000d */
[----:B------:R-:W-:-:S04]  /*01c0*/  ULOP3.LUT UR9, UR11, 0x7ffffff0, URZ, 0xc0, !UPT ;  /* 0x7ffffff00b097892 */ /* 0x000fc8000f8ec0ff */
[----:B------:R-:W-:Y:S02]  /*01d0*/  UIADD3 UR10, UPT, UPT, -UR9, URZ, URZ ;  /* 0x000000ff090a7290 */ /* 0x000fe4000fffe1ff */
[----:B------:R-:W-:Y:S01]  /*01e0*/  MOV R8, UR9 ;  /* 0x0000000900087c02 */ /* 0x000fe20008000f00 */
[----:B0-----:R-:W-:Y:S02]  /*01f0*/  UIADD3 UR6, UP1, UPT, UR6, 0xa0, URZ ;  /* 0x000000a006067890 */ /* 0x001fe4000ff3e0ff */
[----:B-1----:R-:W-:Y:S02]  /*0200*/  UIADD3 UR4, UP2, UPT, UR4, 0x800, URZ ;  /* 0x0000080004047890 */ /* 0x002fe4000ff5e0ff */
[----:B------:R-:W-:Y:S02]  /*0210*/  UIADD3.X UR7, UPT, UPT, URZ, UR7, URZ, UP1, !UPT ;  /* 0x00000007ff077290 */ /* 0x000fe40008ffe4ff */
[----:B------:R-:W-:-:S12]  /*0220*/  UIADD3.X UR5, UPT, UPT, URZ, UR5, URZ, UP2, !UPT ;  /* 0x00000005ff057290 */ /* 0x000fd800097fe4ff */
.L_x_23:
[----:B------:R-:W-:Y:S02]  /*0230*/  MOV R4, UR6 ;  /* 0x0000000600047c02 */ /* 0x000fe40008000f00 */
[----:B------:R-:W-:Y:S02]  /*0240*/  MOV R5, UR7 ;  /* 0x0000000700057c02 */ /* 0x000fe40008000f00 */
[----:B------:R-:W-:Y:S02]  /*0250*/  MOV R2, UR4 ;  /* 0x0000000400027c02 */ /* 0x000fe40008000f00 */
[----:B------:R-:W-:Y:S01]  /*0260*/  MOV R3, UR5 ;  /* 0x0000000500037c02 */ /* 0x000fe20008000f00 */
[----:B------:R-:W-:-:S04]  /*0270*/  IMAD.WIDE R4, R10, 0x2, R4 ;  /* 0x000000020a047825 */ /* 0x000fc800078e0204 */
[----:B------:R-:W-:Y:S01]  /*0280*/  IMAD.WIDE R2, R6, 0x2, R2 ;  /* 0x0000000206027825 */ /* 0x000fe200078e0202 */
[----:B------:R-:W2:Y:S04]  /*0290*/  LDG.E.U16 R14, desc[UR12][R4.64+-0xa0] ;  /* 0xffff600c040e7981 */ /* 0x000ea8000c1e1500 */
[----:B------:R-:W2:Y:S04]  /*02a0*/  LDG.E.U16 R15, desc[UR12][R2.64+-0x800] ;  /* 0xfff8000c020f7981 */ /* 0x000ea8000c1e1500 */
[----:B------:R-:W3:Y:S04]  /*02b0*/  LDG.E.U16 R16, desc[UR12][R4.64+-0x8c] ;  /* 0xffff740c04107981 */ /* 0x000ee8000c1e1500 */
[----:B------:R-:W3:Y:S04]  /*02c0*/  LDG.E.U16 R25, desc[UR12][R2.64+-0x700] ;  /* 0xfff9000c02197981 */ /* 0x000ee8000c1e1500 */
[----:B------:R-:W4:Y:S04]  /*02d0*/  LDG.E.U16 R17, desc[UR12][R4.64+-0x78] ;  /* 0xffff880c04117981 */ /* 0x000f28000c1e1500 */
        /* <DEDUP_REMOVED lines=10> */
[----:B--2---:R-:W-:-:S03]  /*0380*/  HFMA2 R15, R14.H0_H0, R15.H0_H0, R13.H0_H0 ;  /* 0x2000000f0e0f7231 */ /* 0x004fc6000004080d */
[----:B------:R-:W2:Y:S04]  /*0390*/  LDG.E.U16 R13, desc[UR12][R4.64+-0x14] ;  /* 0xffffec0c040d7981 */ /* 0x000ea8000c1e1500 */
[----:B------:R-:W2:Y:S01]  /*03a0*/  LDG.E.U16 R14, desc[UR12][R2.64+-0x100] ;  /* 0xffff000c020e7981 */ /* 0x000ea2000c1e1500 */
[----:B---3--:R-:W-:-:S03]  /*03b0*/  HFMA2 R25, R16.H0_H0, R25.H0_H0, R15.H0_H0 ;  /* 0x2000001910197231 */ /* 0x008fc6000004080f */
[----:B------:R-:W3:Y:S04]  /*03c0*/  LDG.E.U16 R15, desc[UR12][R4.64] ;  /* 0x0000000c040f7981 */ /* 0x000ee8000c1e1500 */
[----:B------:R-:W3:Y:S01]  /*03d0*/  LDG.E.U16 R16, desc[UR12][R2.64] ;  /* 0x0000000c02107981 */ /* 0x000ee2000c1e1500 */
[----:B----4-:R-:W-:-:S03]  /*03e0*/  HFMA2 R25, R17.H0_H0, R18.H0_H0, R25.H0_H0 ;  /* 0x2000001211197231 */ /* 0x010fc60000040819 */
[----:B------:R-:W4:Y:S04]  /*03f0*/  LDG.E.U16 R17, desc[UR12][R4.64+0x14] ;  /* 0x0000140c04117981 */ /* 0x000f28000c1e1500 */
[----:B------:R-:W4:Y:S01]  /*0400*/  LDG.E.U16 R18, desc[UR12][R2.64+0x100] ;  /* 0x0001000c02127981 */ /* 0x000f22000c1e1500 */
[----:B-----5:R-:W-:-:S03]  /*0410*/  HFMA2 R25, R22.H0_H0, R21.H0_H0, R25.H0_H0 ;  /* 0x2000001516197231 */ /* 0x020fc60000040819 */
[----:B------:R-:W5:Y:S04]  /*0420*/  LDG.E.U16 R21, desc[UR12][R4.64+0x28] ;  /* 0x0000280c04157981 */ /* 0x000f68000c1e1500 */
[----:B------:R-:W5:Y:S01]  /*0430*/  LDG.E.U16 R22, desc[UR12][R2.64+0x200] ;  /* 0x0002000c02167981 */ /* 0x000f62000c1e1500 */
[----:B------:R-:W-:-:S03]  /*0440*/  HFMA2 R25, R23.H0_H0, R24.H0_H0, R25.H0_H0 ;  /* 0x2000001817197231 */ /* 0x000fc60000040819 */
        /* <DEDUP_REMOVED lines=8> */
[----:B--2---:R-:W-:-:S03]  /*04d0*/  HFMA2 R27, R13.H0_H0, R14.H0_H0, R25.H0_H0 ;  /* 0x2000000e0d1b7231 */ /* 0x004fc60000040819 */
[----:B------:R-:W2:Y:S04]  /*04e0*/  LDG.E.U16 R13, desc[UR12][R4.64+0x78] ;  /* 0x0000780c040d7981 */ /* 0x000ea8000c1e1500 */
[----:B------:R-:W2:Y:S04]  /*04f0*/  LDG.E.U16 R14, desc[UR12][R2.64+0x600] ;  /* 0x0006000c020e7981 */ /* 0x000ea8000c1e1500 */
[----:B------:R-:W2:Y:S01]  /*0500*/  LDG.E.U16 R25, desc[UR12][R4.64+0x8c] ;  /* 0x00008c0c04197981 */ /* 0x000ea2000c1e1500 */
[----:B---3--:R-:W-:-:S04]  /*0510*/  HFMA2 R15, R15.H0_H0, R16.H0_H0, R27.H0_H0 ;  /* 0x200000100f0f7231 */ /* 0x008fc8000004081b */
[----:B----4-:R-:W-:Y:S01]  /*0520*/  HFMA2 R15, R17.H0_H0, R18.H0_H0, R15.H0_H0 ;  /* 0x20000012110f7231 */ /* 0x010fe2000004080f */
[----:B------:R-:W-:-:S03]  /*0530*/  UIADD3 UR10, UPT, UPT, UR10, 0x10, URZ ;  /* 0x000000100a0a7890 */ /* 0x000fc6000fffe0ff */
[----:B-----5:R-:W-:Y:S01]  /*0540*/  HFMA2 R15, R21.H0_H0, R22.H0_H0, R15.H0_H0 ;  /* 0x20000016150f7231 */ /* 0x020fe2000004080f */
[----:B------:R-:W-:-:S03]  /*0550*/  UISETP.NE.AND UP1, UPT, UR10, URZ, UPT ;  /* 0x000000ff0a00728c */ /* 0x000fc6000bf25270 */
[----:B------:R-:W-:-:S04]  /*0560*/  HFMA2 R15, R23.H0_H0, R24.H0_H0, R15.H0_H0 ;  /* 0x20000018170f7231 */ /* 0x000fc8000004080f */
[----:B------:R-:W-:-:S04]  /*0570*/  HFMA2 R15, R19.H0_H0, R20.H0_H0, R15.H0_H0 ;  /* 0x20000014130f7231 */ /* 0x000fc8000004080f */
[----:B------:R-:W-:Y:S01]  /*0580*/  HFMA2 R11, R11.H0_H0, R12.H0_H0, R15.H0_H0 ;  /* 0x2000000c0b0b7231 */ /* 0x000fe2000004080f */
[----:B------:R-:W-:Y:S02]  /*0590*/  IADD3 R10, PT, PT, R10, 0xa0, RZ ;  /* 0x000000a00a0a7810 */ /* 0x000fe40007ffe0ff */
[----:B------:R-:W-:Y:S01]  /*05a0*/  IADD3 R6, PT, PT, R6, 0x800, RZ ;  /* 0x0000080006067810 */ /* 0x000fe20007ffe0ff */
[----:B--2---:R-:W-:-:S04]  /*05b0*/  HFMA2 R13, R13.H0_H0, R14.H0_H0, R11.H0_H0 ;  /* 0x2000000e0d0d7231 */ /* 0x004fc8000004080b */
[----:B------:R-:W-:Y:S01]  /*05c0*/  HFMA2 R13, R25.H0_H0, R26.H0_H0, R13.H0_H0 ;  /* 0x2000001a190d7231 */ /* 0x000fe2000004080d */
[----:B------:R-:W-:Y:S06]  /*05d0*/  BRA.U UP1, `(.L_x_23) ;  /* 0xfffffffd01147547 */ /* 0x000fec000b83ffff */
.L_x_22:
[----:B------:R-:W-:Y:S05]  /*05e0*/  BRA.U !UP0, `(.L_x_21) ;  /* 0x00000005082c7547 */ /* 0x000fea000b800000 */
[----:B------:R-:W-:Y:S02]  /*05f0*/  UISETP.GE.U32.AND UP0, UPT, UR8, 0x8, UPT ;  /* 0x000000080800788c */ /* 0x000fe4000bf06070 */
[----:B------:R-:W-:-:S04]  /*0600*/  ULOP3.LUT UR5, UR11, 0x7, URZ, 0xc0, !UPT ;  /* 0x000000070b057892 */ /* 0x000fc8000f8ec0ff */
[----:B------:R-:W-:-:S03]  /*0610*/  UISETP.NE.AND UP1, UPT, UR5, URZ, UPT ;  /* 0x000000ff0500728c */ /* 0x000fc6000bf25270 */
[----:B------:R-:W-:Y:S08]  /*0620*/  BRA.U !UP0, `(.L_x_24) ;  /* 0x00000001087c7547 */ /* 0x000ff0000b800000 */
[----:B------:R-:W0:Y:S01]  /*0630*/  LDC.64 R2, c[0x0][0x388] ;  /* 0x0000e200ff027b82 */ /* 0x000e220000000a00 */
[C---:B------:R-:W-:Y:S01]  /*0640*/  LEA R15, R8.reuse, R9, 0x7 ;  /* 0x00000009080f7211 */ /* 0x040fe200078e38ff */
[----:B------:R-:W-:-:S06]  /*0650*/  IMAD R11, R8, 0xa, R7 ;  /* 0x0000000a080b7824 */ /* 0x000fcc00078e0207 */
[----:B------:R-:W1:Y:S01]  /*0660*/  LDC.64 R4, c[0x0][0x390] ;  /* 0x0000e400ff047b82 */ /* 0x000e620000000a00 */
[----:B0-----:R-:W-:-:S05]  /*0670*/  IMAD.WIDE R2, R11, 0x2, R2 ;  /* 0x000000020b027825 */ /* 0x001fca00078e0202 */
[----:B------:R-:W2:Y:S01]  /*0680*/  LDG.E.U16 R12, desc[UR12][R2.64] ;  /* 0x0000000c020c7981 */ /* 0x000ea2000c1e1500 */
[----:B-1----:R-:W-:-:S03]  /*0690*/  IMAD.WIDE R4, R15, 0x2, R4 ;  /* 0x000000020f047825 */ /* 0x002fc600078e0204 */
[----:B------:R-:W3:Y:S04]  /*06a0*/  LDG.E.U16 R19, desc[UR12][R2.64+0x14] ;  /* 0x0000140c02137981 */ /* 0x000ee8000c1e1500 */
[----:B------:R-:W2:Y:S04]  /*06b0*/  LDG.E.U16 R14, desc[UR12][R4.64] ;  /* 0x0000000c040e7981 */ /* 0x000ea8000c1e1500 */
        /* <DEDUP_REMOVED lines=12> */
[----:B------:R0:W5:Y:S01]  /*0780*/  LDG.E.U16 R24, desc[UR12][R4.64+0x700] ;  /* 0x0007000c04187981 */ /* 0x000162000c1e1500 */
[----:B------:R-:W-:Y:S01]  /*0790*/  IADD3 R8, PT, PT, R8, 0x8, RZ ;  /* 0x0000000808087810 */ /* 0x000fe20007ffe0ff */
[----:B--2---:R-:W-:-:S04]  /*07a0*/  HFMA2 R12, R12.H0_H0, R14.H0_H0, R13.H0_H0 ;  /* 0x2000000e0c0c7231 */ /* 0x004fc8000004080d */
[----:B---3--:R-:W-:-:S04]  /*07b0*/  HFMA2 R12, R19.H0_H0, R16.H0_H0, R12.H0_H0 ;  /* 0x20000010130c7231 */ /* 0x008fc8000004080c */
[----:B----4-:R-:W-:-:S04]  /*07c0*/  HFMA2 R12, R21.H0_H0, R18.H0_H0, R12.H0_H0 ;  /* 0x20000012150c7231 */ /* 0x010fc8000004080c */
[----:B-----5:R-:W-:-:S04]  /*07d0*/  HFMA2 R12, R23.H0_H0, R20.H0_H0, R12.H0_H0 ;  /* 0x20000014170c7231 */ /* 0x020fc8000004080c */
[----:B0-----:R-:W-:-:S04]  /*07e0*/  HFMA2 R5, R25.H0_H0, R22.H0_H0, R12.H0_H0 ;  /* 0x2000001619057231 */ /* 0x001fc8000004080c */
[----:B------:R-:W-:-:S04]  /*07f0*/  HFMA2 R3, R17.H0_H0, R10.H0_H0, R5.H0_H0 ;  /* 0x2000000a11037231 */ /* 0x000fc80000040805 */
[----:B------:R-:W-:-:S04]  /*0800*/  HFMA2 R3, R11.H0_H0, R6.H0_H0, R3.H0_H0 ;  /* 0x200000060b037231 */ /* 0x000fc80000040803 */
[----:B------:R-:W-:-:S07]  /*0810*/  HFMA2 R13, R15.H0_H0, R24.H0_H0, R3.H0_H0 ;  /* 0x200000180f0d7231 */ /* 0x000fce0000040803 */
.L_x_24:
        /* <DEDUP_REMOVED lines=24> */
.L_x_25:
[----:B------:R-:W-:Y:S05]  /*09a0*/  BRA.U !UP1, `(.L_x_21) ;  /* 0x00000001093c7547 */ /* 0x000fea000b800000 */
[----:B------:R-:W0:Y:S01]  /*09b0*/  LDC.64 R10, c[0x0][0x390] ;  /* 0x0000e400ff0a7b82 */ /* 0x000e220000000a00 */
[C---:B------:R-:W-:Y:S01]  /*09c0*/  LEA R9, R8.reuse, R9, 0x7 ;  /* 0x0000000908097211 */ /* 0x040fe200078e38ff */
[----:B------:R-:W-:Y:S01]  /*09d0*/  IMAD R7, R8, 0xa, R7 ;  /* 0x0000000a08077824 */ /* 0x000fe200078e0207 */
[----:B------:R-:W-:-:S05]  /*09e0*/  UIADD3 UR4, UPT, UPT, -UR4, URZ, URZ ;  /* 0x000000ff04047290 */ /* 0x000fca000fffe1ff */
[----:B------:R-:W1:Y:S07]  /*09f0*/  LDC.64 R14, c[0x0][0x388] ;  /* 0x0000e200ff0e7b82 */ /* 0x000e6e0000000a00 */
.L_x_26:
[----:B0-----:R-:W-:-:S04]  /*0a00*/  IMAD.WIDE R2, R9, 0x2, R10 ;  /* 0x0000000209027825 */ /* 0x001fc800078e020a */
[----:B-1----:R-:W-:Y:S02]  /*0a10*/  IMAD.WIDE R4, R7, 0x2, R14 ;  /* 0x0000000207047825 */ /* 0x002fe400078e020e */
        /* <DEDUP_REMOVED lines=8> */
.L_x_21:
        /* <DEDUP_REMOVED lines=19> */
.L_x_27:
        /* <DEDUP_REMOVED lines=11> */
.L_x_39:


//--------------------- .text._Z33compute_hidden_gradient_optimizedP6__halfS0_S0_S0_i --------------------------
	.section	.text._Z33compute_hidden_gradient_optimizedP6__halfS0_S0_S0_i,"ax",@progbits
	.align	128
        .global         _Z33compute_hidden_gradient_optimizedP6__halfS0_S0_S0_i
        .type           _Z33compute_hidden_gradient_optimizedP6__halfS0_S0_S0_i,@function
        .size           _Z33compute_hidden_gradient_optimizedP6__halfS0_S0_S0_i,(.L_x_40 - _Z33compute_hidden_gradient_optimizedP6__halfS0_S0_S0_i)
        .other          _Z33compute_hidden_gradient_optimizedP6__halfS0_S0_S0_i,@"STO_CUDA_ENTRY STV_DEFAULT"
_Z33compute_hidden_gradient_optimizedP6__halfS0_S0_S0_i:
.text._Z33compute_hidden_gradient_optimizedP6__halfS0_S0_S0_i:
[----:B------:R-:W-:Y:S01]  /*0000*/  LDC R1, c[0x0][0x37c] ;  /* 0x0000df00ff017b82 */ /* 0x000fe20000000800 */
[----:B------:R-:W0:Y:S07]  /*0010*/  S2R R0, SR_TID.X ;  /* 0x0000000000007919 */ /* 0x000e2e0000002100 */
[----:B------:R-:W0:Y:S08]  /*0020*/  S2UR UR4, SR_CTAID.X ;  /* 0x00000000000479c3 */ /* 0x000e300000002500 */
[----:B------:R-:W0:Y:S02]  /*0030*/  LDC R11, c[0x0][0x360] ;  /* 0x0000d800ff0b7b82 */ /* 0x000e240000000800 */
[----:B0-----:R-:W-:-:S05]  /*0040*/  IMAD R11, R11, UR4, R0 ;  /* 0x000000040b0b7c24 */ /* 0x001fca000f8e0200 */
[----:B------:R-:W-:-:S13]  /*0050*/  ISETP.GT.AND P0, PT, R11, 0x7f, PT ;  /* 0x0000007f0b00780c */ /* 0x000fda0003f04270 */
[----:B------:R-:W-:Y:S05]  /*0060*/  @P0 EXIT ;  /* 0x000000000000094d */ /* 0x000fea0003800000 */
[----:B------:R-:W0:Y:S01]  /*0070*/  LDC.64 R6, c[0x0][0x380] ;  /* 0x0000e000ff067b82 */ /* 0x000e220000000a00 */
[----:B------:R-:W1:Y:S07]  /*0080*/  LDCU.64 UR4, c[0x0][0x358] ;  /* 0x00006b00ff0477ac */ /* 0x000e6e0008000a00 */
[----:B------:R-:W2:Y:S08]  /*0090*/  LDC.64 R2, c[0x0][0x388] ;  /* 0x0000e200ff027b82 */ /* 0x000eb00000000a00 */
[----:B------:R-:W3:Y:S01]  /*00a0*/  LDC.64 R4, c[0x0][0x390] ;  /* 0x0000e400ff047b82 */ /* 0x000ee20000000a00 */
[----:B0-----:R-:W-:-:S05]  /*00b0*/  IMAD.WIDE R6, R11, 0x2, R6 ;  /* 0x000000020b067825 */ /* 0x001fca00078e0206 */
[----:B-1----:R-:W4:Y:S04]  /*00c0*/  LDG.E.U16 R22, desc[UR4][R6.64] ;  /* 0x0000000406167981 */ /* 0x002f28000c1e1500 */
[----:B--2---:R-:W4:Y:S04]  /*00d0*/  LDG.E.U16 R27, desc[UR4][R2.64] ;  /* 0x00000004021b7981 */ /* 0x004f28000c1e1500 */
[----:B------:R-:W2:Y:S04]  /*00e0*/  LDG.E.U16 R20, desc[UR4][R2.64+0x2] ;  /* 0x0000020402147981 */ /* 0x000ea8000c1e1500 */
[----:B------:R-:W2:Y:S04]  /*00f0*/  LDG.E.U16 R25, desc[UR4][R6.64+0x100] ;  /* 0x0001000406197981 */ /* 0x000ea8000c1e1500 */
        /* <DEDUP_REMOVED lines=10> */
[----:B---3--:R-:W-:-:S03]  /*01a0*/  IMAD.WIDE R4, R11, 0x2, R4 ;  /* 0x000000020b047825 */ /* 0x008fc600078e0204 */
[----:B------:R-:W3:Y:S04]  /*01b0*/  LDG.E.U16 R8, desc[UR4][R2.64+0xe] ;  /* 0x00000e0402087981 */ /* 0x000ee8000c1e1500 */
[----:B------:R-:W3:Y:S04]  /*01c0*/  LDG.E.U16 R15, desc[UR4][R6.64+0x700] ;  /* 0x00070004060f7981 */ /* 0x000ee8000c1e1500 */
[----:B------:R-:W3:Y:S04]  /*01d0*/  LDG.E.U16 R0, desc[UR4][R2.64+0x10] ;  /* 0x0000100402007981 */ /* 0x000ee8000c1e1500 */
[----:B------:R-:W3:Y:S04]  /*01e0*/  LDG.E.U16 R13, desc[UR4][R6.64+0x800] ;  /* 0x00080004060d7981 */ /* 0x000ee8000c1e1500 */
[----:B------:R0:W3:Y:S04]  /*01f0*/  LDG.E.U16 R29, desc[UR4][R6.64+0x900] ;  /* 0x00090004061d7981 */ /* 0x0000e8000c1e1500 */
[----:B------:R-:W3:Y:S04]  /*0200*/  LDG.E.U16 R24, desc[UR4][R2.64+0x12] ;  /* 0x0000120402187981 */ /* 0x000ee8000c1e1500 */
[----:B------:R1:W3:Y:S01]  /*0210*/  LDG.E.U16 R4, desc[UR4][R4.64] ;  /* 0x0000000404047981 */ /* 0x0002e2000c1e1500 */
[----:B----4-:R-:W-:-:S04]  /*0220*/  HFMA2 R22, R22.H0_H0, R27.H0_H0, RZ.H0_H0 ;  /* 0x2000001b16167231 */ /* 0x010fc800000408ff */
[----:B--2---:R-:W-:-:S04]  /*0230*/  HFMA2 R20, R25.H0_H0, R20.H0_H0, R22.H0_H0 ;  /* 0x2000001419147231 */ /* 0x004fc80000040816 */
[----:B-----5:R-:W-:-:S04]  /*0240*/  HFMA2 R18, R23.H0_H0, R18.H0_H0, R20.H0_H0 ;  /* 0x2000001217127231 */ /* 0x020fc80000040814 */
[----:B0-----:R-:W-:-:S04]  /*0250*/  HFMA2 R7, R21.H0_H0, R16.H0_H0, R18.H0_H0 ;  /* 0x2000001015077231 */ /* 0x001fc80000040812 */
[----:B------:R-:W-:-:S04]  /*0260*/  HFMA2 R7, R19.H0_H0, R14.H0_H0, R7.H0_H0 ;  /* 0x2000000e13077231 */ /* 0x000fc80000040807 */
[----:B-1----:R-:W-:Y:S02]  /*0270*/  HFMA2 R5, R17.H0_H0, R12.H0_H0, R7.H0_H0 ;  /* 0x2000000c11057231 */ /* 0x002fe40000040807 */
[----:B------:R-:W0:Y:S02]  /*0280*/  LDC.64 R16, c[0x0][0x398] ;  /* 0x0000e600ff107b82 */ /* 0x000e240000000a00 */
[----:B------:R-:W-:-:S04]  /*0290*/  HFMA2 R5, R10.H0_H0, R9.H0_H0, R5.H0_H0 ;  /* 0x200000090a057231 */ /* 0x000fc80000040805 */
[----:B---3--:R-:W-:-:S04]  /*02a0*/  HFMA2 R5, R15.H0_H0, R8.H0_H0, R5.H0_H0 ;  /* 0x200000080f057231 */ /* 0x008fc80000040805 */
[----:B------:R-:W-:Y:S02]  /*02b0*/  HFMA2 R12, R13.H0_H0, R0.H0_H0, R5.H0_H0 ;  /* 0x200000000d0c7231 */ /* 0x000fe40000040805 */
[----:B0-----:R-:W-:-:S04]  /*02c0*/  IMAD.WIDE R16, R11, 0x2, R16 ;  /* 0x000000020b107825 */ /* 0x001fc800078e0210 */
[----:B------:R-:W-:Y:S01]  /*02d0*/  HFMA2 R0, R29.H0_H0, R24.H0_H0, R12.H0_H0 ;  /* 0x200000181d007231 */ /* 0x000fe2000004080c */
[----:B------:R-:W-:-:S05]  /*02e0*/  HSETP2.GT.AND P0, PT, R4.H0_H0, RZ.H0_H0, PT ;  /* 0x200000ff04007234 */ /* 0x000fca0003f04800 */
[----:B------:R-:W-:-:S05]  /*02f0*/  SEL R3, R0, RZ, P0 ;  /* 0x000000ff00037207 */ /* 0x000fca0000000000 */
[----:B------:R-:W-:Y:S01]  /*0300*/  STG.E.U16 desc[UR4][R16.64], R3 ;  /* 0x0000000310007986 */ /* 0x000fe2000c101504 */
[----:B------:R-:W-:Y:S05]  /*0310*/  EXIT ;  /* 0x000000000000794d */ /* 0x000fea0003800000 */
.L_x_28:
        /* <DEDUP_REMOVED lines=14> */
.L_x_40:


//--------------------- .text._Z33compute_output_gradient_optimizedP6__halfS0_S0_i --------------------------
	.section	.text._Z33compute_output_gradient_optimizedP6__halfS0_S0_i,"ax",@progbits
	.align	128
        .global         _Z33compute_output_gradient_optimizedP6__halfS0_S0_i
        .type           _Z33compute_output_gradient_optimizedP6__halfS0_S0_i,@function
        .size           _Z33compute_output_gradient_optimizedP6__halfS0_S0_i,(.L_x_41 - _Z33compute_output_gradient_optimizedP6__halfS0_S0_i)
        .other          _Z33compute_output_gradient_optimizedP6__halfS0_S0_i,@"STO_CUDA_ENTRY STV_DEFAULT"
_Z33compute_output_gradient_optimizedP6__halfS0_S0_i:
.text._Z33compute_output_gradient_optimizedP6__halfS0_S0_i:
        /* <DEDUP_REMOVED lines=11> */
[----:B0-----:R-:W-:-:S06]  /*00b0*/  IMAD.WIDE R2, R9, 0x2, R2 ;  /* 0x0000000209027825 */ /* 0x001fcc00078e0202 */
[----:B-1----:R-:W4:Y:S01]  /*00c0*/  LDG.E.U16 R2, desc[UR4][R2.64] ;  /* 0x0000000402027981 */ /* 0x002f22000c1e1500 */
[----:B--2---:R-:W-:-:S06]  /*00d0*/  IMAD.WIDE R4, R9, 0x2, R4 ;  /* 0x0000000209047825 */ /* 0x004fcc00078e0204 */
[----:B------:R-:W4:Y:S01]  /*00e0*/  LDG.E.U16 R5, desc[UR4][R4.64] ;  /* 0x0000000404057981 */ /* 0x000f22000c1e1500 */
[----:B---3--:R-:W-:-:S04]  /*00f0*/  IMAD.WIDE R6, R9, 0x2, R6 ;  /* 0x0000000209067825 */ /* 0x008fc800078e0206 */
[----:B----4-:R-:W-:-:S05]  /*0100*/  HADD2 R5, R2.H0_H0, -R5.H0_H0 ;  /* 0xa000000502057230 */ /* 0x010fca0000000800 */
[----:B------:R-:W-:Y:S01]  /*0110*/  STG.E.U16 desc[UR4][R6.64], R5 ;  /* 0x0000000506007986 */ /* 0x000fe2000c101504 */
[----:B------:R-:W-:Y:S05]  /*0120*/  EXIT ;  /* 0x000000000000794d */ /* 0x000fea0003800000 */
.L_x_29:
        /* <DEDUP_REMOVED lines=13> */
.L_x_41:


//--------------------- .text._Z17softmax_optimizedP6__halfi --------------------------
	.section	.text._Z17softmax_optimizedP6__halfi,"ax",@progbits
	.align	128
        .global         _Z17softmax_optimizedP6__halfi
        .type           _Z17softmax_optimizedP6__halfi,@function
        .size           _Z17softmax_optimizedP6__halfi,(.L_x_42 - _Z17softmax_optimizedP6__halfi)
        .other          _Z17softmax_optimizedP6__halfi,@"STO_CUDA_ENTRY STV_DEFAULT"
_Z17softmax_optimizedP6__halfi:
.text._Z17softmax_optimizedP6__halfi:
[----:B------:R-:W-:Y:S01]  /*0000*/  LDC R1, c[0x0][0x37c] ;  /* 0x0000df00ff017b82 */ /* 0x000fe20000000800 */
[----:B------:R-:W0:Y:S07]  /*0010*/  S2R R7, SR_TID.X ;  /* 0x0000000000077919 */ /* 0x000e2e0000002100 */
[----:B------:R-:W1:Y:S01]  /*0020*/  LDC.64 R2, c[0x0][0x380] ;  /* 0x0000e000ff027b82 */ /* 0x000e620000000a00 */
[----:B------:R-:W2:Y:S01]  /*0030*/  LDCU.64 UR6, c[0x0][0x358] ;  /* 0x00006b00ff0677ac */ /* 0x000ea20008000a00 */
[----:B------:R-:W-:Y:S01]  /*0040*/  BSSY.RECONVERGENT B0, `(.L_x_30) ;  /* 0x000001d000007945 */ /* 0x000fe20003800200 */
[C---:B0-----:R-:W-:Y:S01]  /*0050*/  ISETP.NE.AND P0, PT, R7.reuse, RZ, PT ;  /* 0x000000ff0700720c */ /* 0x041fe20003f05270 */
[C---:B-1----:R-:W-:Y:S01]  /*0060*/  IMAD.WIDE.U32 R2, R7.reuse, 0x2, R2 ;  /* 0x0000000207027825 */ /* 0x042fe200078e0002 */
[----:B------:R-:W-:-:S11]  /*0070*/  ISETP.GT.U32.AND P1, PT, R7, 0x9, PT ;  /* 0x000000090700780c */ /* 0x000fd60003f24070 */
[----:B------:R-:W0:Y:S01]  /*0080*/  @!P0 S2R R5, SR_CgaCtaId ;  /* 0x0000000000058919 */ /* 0x000e220000008800 */
[----:B------:R-:W-:-:S04]  /*0090*/  @!P0 MOV R0, 0x400 ;  /* 0x0000040000008802 */ /* 0x000fc80000000f00 */
[----:B0-----:R-:W-:-:S05]  /*00a0*/  @!P0 LEA R0, R5, R0, 0x18 ;  /* 0x0000000005008211 */ /* 0x001fca00078ec0ff */
[----:B------:R0:W-:Y:S01]  /*00b0*/  @!P0 STS.U16 [R0], RZ ;  /* 0x000000ff00008388 */ /* 0x0001e20000000400 */
[----:B------:R-:W-:Y:S06]  /*00c0*/  BAR.SYNC.DEFER_BLOCKING 0x0 ;  /* 0x0000000000007b1d */ /* 0x000fec0000010000 */
[----:B--2---:R-:W-:Y:S05]  /*00d0*/  @P1 BRA `(.L_x_31) ;  /* 0x00000000004c1947 */ /* 0x004fea0003800000 */
[----:B0-----:R-:W2:Y:S01]  /*00e0*/  LDG.E.U16 R0, desc[UR6][R2.64] ;  /* 0x0000000602007981 */ /* 0x001ea2000c1e1500 */
[----:B------:R-:W0:Y:S01]  /*00f0*/  S2UR UR5, SR_CgaCtaId ;  /* 0x00000000000579c3 */ /* 0x000e220000008800 */
[----:B------:R-:W-:Y:S01]  /*0100*/  UMOV UR4, 0x400 ;  /* 0x0000040000047882 */ /* 0x000fe20000000000 */
[----:B------:R-:W-:Y:S01]  /*0110*/  HFMA2 R5, -RZ, RZ, 0.96630859375, -0.0022525787353515625 ;  /* 0x3bbb989dff057431 */ /* 0x000fe200000001ff */
[----:B------:R-:W-:Y:S01]  /*0120*/  MOV R7, 0x437c0000 ;  /* 0x437c000000077802 */ /* 0x000fe20000000f00 */
[----:B0-----:R-:W-:-:S09]  /*0130*/  ULEA UR4, UR5, UR4, 0x18 ;  /* 0x0000000405047291 */ /* 0x001fd2000f8ec0ff */
[----:B------:R-:W0:Y:S01]  /*0140*/  LDS.U16 R6, [UR4] ;  /* 0x00000004ff067984 */ /* 0x000e220008000400 */
[----:B--2---:R-:W-:-:S05]  /*0150*/  HADD2.F32 R0, -RZ, R0.H0_H0 ;  /* 0x20000000ff007230 */ /* 0x004fca0000004100 */
[----:B------:R-:W-:-:S04]  /*0160*/  FFMA.SAT R4, R0, R5, 0.5 ;  /* 0x3f00000000047423 */ /* 0x000fc80000002005 */
[----:B------:R-:W-:Y:S01]  /*0170*/  FFMA.RM R4, R4, R7, 12582913 ;  /* 0x4b40000104047423 */ /* 0x000fe20000004007 */
[----:B0-----:R-:W-:-:S03]  /*0180*/  HADD2.F32 R7, -RZ, R6.H0_H0 ;  /* 0x20000006ff077230 */ /* 0x001fc60000004100 */
[C---:B------:R-:W-:Y:S01]  /*0190*/  FADD R5, R4.reuse, -12583039 ;  /* 0xcb40007f04057421 */ /* 0x040fe20000000000 */
[----:B------:R-:W-:-:S03]  /*01a0*/  SHF.L.U32 R4, R4, 0x17, RZ ;  /* 0x0000001704047819 */ /* 0x000fc600000006ff */
[----:B------:R-:W-:-:S04]  /*01b0*/  FFMA R5, R0, 1.4426950216293334961, -R5 ;  /* 0x3fb8aa3b00057823 */ /* 0x000fc80000000805 */
[----:B------:R-:W-:-:S06]  /*01c0*/  FFMA R5, R0, 1.925963033500011079e-08, R5 ;  /* 0x32a5706000057823 */ /* 0x000fcc0000000005 */
[----:B------:R-:W0:Y:S02]  /*01d0*/  MUFU.EX2 R5, R5 ;  /* 0x0000000500057308 */ /* 0x000e240000000800 */
[----:B0-----:R-:W-:-:S05]  /*01e0*/  FFMA R4, R4, R5, R7 ;  /* 0x0000000504047223 */ /* 0x001fca0000000007 */
[----:B------:R-:W-:-:S05]  /*01f0*/  F2FP.F16.F32.PACK_AB R4, RZ, R4 ;  /* 0x00000004ff04723e */ /* 0x000fca00000000ff */
[----:B------:R1:W-:Y:S02]  /*0200*/  STS.U16 [UR4], R4 ;  /* 0x00000004ff007988 */ /* 0x0003e40008000404 */
.L_x_31:
[----:B------:R-:W-:Y:S05]  /*0210*/  BSYNC.RECONVERGENT B0 ;  /* 0x0000000000007941 */ /* 0x000fea0003800200 */
.L_x_30:
[----:B------:R-:W-:Y:S06]  /*0220*/  BAR.SYNC.DEFER_BLOCKING 0x0 ;  /* 0x0000000000007b1d */ /* 0x000fec0000010000 */
[----:B------:R-:W-:Y:S05]  /*0230*/  @P1 EXIT ;  /* 0x000000000000194d */ /* 0x000fea0003800000 */
[----:B0-----:R-:W2:Y:S01]  /*0240*/  LDG.E.U16 R0, desc[UR6][R2.64] ;  /* 0x0000000602007981 */ /* 0x001ea2000c1e1500 */
[----:B------:R-:W0:Y:S01]  /*0250*/  S2UR UR5, SR_CgaCtaId ;  /* 0x00000000000579c3 */ /* 0x000e220000008800 */
[----:B------:R-:W-:Y:S02]  /*0260*/  UMOV UR4, 0x400 ;  /* 0x0000040000047882 */ /* 0x000fe40000000000 */
[----:B0-----:R-:W-:-:S09]  /*0270*/  ULEA UR4, UR5, UR4, 0x18 ;  /* 0x0000000405047291 */ /* 0x001fd2000f8ec0ff */
[----:B-1----:R-:W0:Y:S02]  /*0280*/  LDS.U16 R4, [UR4] ;  /* 0x00000004ff047984 */ /* 0x002e240008000400 */
[----:B0-----:R-:W-:-:S04]  /*0290*/  HADD2.F32 R5, -RZ, R4.H0_H0 ;  /* 0x20000004ff057230 */ /* 0x001fc80000004100 */
[----:B------:R-:W0:Y:S01]  /*02a0*/  MUFU.RCP R7, R5 ;  /* 0x0000000500077308 */ /* 0x000e220000001000 */
[----:B--2---:R-:W-:-:S05]  /*02b0*/  HADD2.F32 R0, -RZ, R0.H0_H0 ;  /* 0x20000000ff007230 */ /* 0x004fca0000004100 */
        /* <DEDUP_REMOVED lines=8> */
[----:B------:R-:W-:Y:S01]  /*0340*/  STG.E.U16 desc[UR6][R2.64], R6 ;  /* 0x0000000602007986 */ /* 0x000fe2000c101506 */
[----:B------:R-:W-:Y:S05]  /*0350*/  EXIT ;  /* 0x000000000000794d */ /* 0x000fea0003800000 */
.L_x_32:
        /* <DEDUP_REMOVED lines=10> */
.L_x_42:


//--------------------- .text._Z26forward_output_tensor_coreP6__halfS0_S0_S0_i --------------------------
	.section	.text._Z26forward_output_tensor_coreP6__halfS0_S0_S0_i,"ax",@progbits
	.align	128
        .global         _Z26forward_output_tensor_coreP6__halfS0_S0_S0_i
        .type           _Z26forward_output_tensor_coreP6__halfS0_S0_S0_i,@function
        .size           _Z26forward_output_tensor_coreP6__halfS0_S0_S0_i,(.L_x_43 - _Z26forward_output_tensor_coreP6__halfS0_S0_S0_i)
        .other          _Z26forward_output_tensor_coreP6__halfS0_S0_S0_i,@"STO_CUDA_ENTRY STV_DEFAULT"
_Z26forward_output_tensor_coreP6__halfS0_S0_S0_i:
.text._Z26forward_output_tensor_coreP6__halfS0_S0_S0_i:
        /* <DEDUP_REMOVED lines=8> */
[----:B------:R-:W1:Y:S01]  /*0080*/  LDCU.64 UR4, c[0x0][0x358] ;  /* 0x00006b00ff0477ac */ /* 0x000e620008000a00 */
[----:B------:R-:W-:-:S06]  /*0090*/  SHF.L.U32 R7, R0, 0x7, RZ ;  /* 0x0000000700077819 */ /* 0x000fcc00000006ff */
[----:B------:R-:W2:Y:S08]  /*00a0*/  LDC.64 R4, c[0x0][0x388] ;  /* 0x0000e200ff047b82 */ /* 0x000eb00000000a00 */
[----:B------:R-:W3:Y:S01]  /*00b0*/  LDC.64 R2, c[0x0][0x380] ;  /* 0x0000e000ff027b82 */ /* 0x000ee20000000a00 */
[----:B0-----:R-:W-:-:S06]  /*00c0*/  IMAD.WIDE R14, R0, 0x2, R14 ;  /* 0x00000002000e7825 */ /* 0x001fcc00078e020e */
[----:B-1----:R-:W4:Y:S01]  /*00d0*/  LDG.E.U16 R14, desc[UR4][R14.64] ;  /* 0x000000040e0e7981 */ /* 0x002f22000c1e1500 */
[----:B--2---:R-:W-:-:S05]  /*00e0*/  IMAD.WIDE R4, R7, 0x2, R4 ;  /* 0x0000000207047825 */ /* 0x004fca00078e0204 */
[----:B------:R-:W4:Y:S04]  /*00f0*/  LDG.E.U16 R19, desc[UR4][R4.64] ;  /* 0x0000000404137981 */ /* 0x000f28000c1e1500 */
[----:B---3--:R-:W4:Y:S04]  /*0100*/  LDG.E.U16 R18, desc[UR4][R2.64] ;  /* 0x0000000402127981 */ /* 0x008f28000c1e1500 */
[----:B------:R-:W2:Y:S04]  /*0110*/  LDG.E.U16 R26, desc[UR4][R2.64+0x2] ;  /* 0x00000204021a7981 */ /* 0x000ea8000c1e1500 */
[----:B------:R-:W2:Y:S04]  /*0120*/  LDG.E.U16 R27, desc[UR4][R4.64+0x2] ;  /* 0x00000204041b7981 */ /* 0x000ea8000c1e1500 */
[----:B------:R-:W3:Y:S04]  /*0130*/  LDG.E.U16 R13, desc[UR4][R2.64+0x4] ;  /* 0x00000404020d7981 */ /* 0x000ee8000c1e1500 */
[----:B------:R-:W3:Y:S04]  /*0140*/  LDG.E.U16 R12, desc[UR4][R4.64+0x4] ;  /* 0x00000404040c7981 */ /* 0x000ee8000c1e1500 */
        /* <DEDUP_REMOVED lines=15> */
[----:B----4-:R-:W-:-:S03]  /*0240*/  HFMA2 R14, R19.H0_H0, R18.H0_H0, R14.H0_H0 ;  /* 0x20000012130e7231 */ /* 0x010fc6000004080e */
[----:B------:R-:W4:Y:S04]  /*0250*/  LDG.E.U16 R19, desc[UR4][R2.64+0x14] ;  /* 0x0000140402137981 */ /* 0x000f28000c1e1500 */
[----:B------:R-:W4:Y:S01]  /*0260*/  LDG.E.U16 R18, desc[UR4][R4.64+0x14] ;  /* 0x0000140404127981 */ /* 0x000f22000c1e1500 */
[----:B--2---:R-:W-:-:S03]  /*0270*/  HFMA2 R14, R27.H0_H0, R26.H0_H0, R14.H0_H0 ;  /* 0x2000001a1b0e7231 */ /* 0x004fc6000004080e */
[----:B------:R-:W2:Y:S01]  /*0280*/  LDG.E.U16 R27, desc[UR4][R4.64+0xfe] ;  /* 0x0000fe04041b7981 */ /* 0x000ea2000c1e1500 */
[----:B---3--:R-:W-:-:S03]  /*0290*/  HFMA2 R12, R12.H0_H0, R13.H0_H0, R14.H0_H0 ;  /* 0x2000000d0c0c7231 */ /* 0x008fc6000004080e */
[----:B------:R-:W3:Y:S04]  /*02a0*/  LDG.E.U16 R14, desc[UR4][R4.64+0x16] ;  /* 0x00001604040e7981 */ /* 0x000ee8000c1e1500 */
[----:B------:R-:W2:Y:S01]  /*02b0*/  LDG.E.U16 R13, desc[UR4][R2.64+0x18] ;  /* 0x00001804020d7981 */ /* 0x000ea2000c1e1500 */
[----:B-----5:R-:W-:-:S03]  /*02c0*/  HFMA2 R10, R10.H0_H0, R11.H0_H0, R12.H0_H0 ;  /* 0x2000000b0a0a7231 */ /* 0x020fc6000004080c */
[----:B------:R-:W2:Y:S04]  /*02d0*/  LDG.E.U16 R12, desc[UR4][R4.64+0x18] ;  /* 0x00001804040c7981 */ /* 0x000ea8000c1e1500 */
[----:B------:R-:W5:Y:S01]  /*02e0*/  LDG.E.U16 R11, desc[UR4][R2.64+0x1a] ;  /* 0x00001a04020b7981 */ /* 0x000f62000c1e1500 */
[----:B------:R-:W-:-:S03]  /*02f0*/  HFMA2 R8, R8.H0_H0, R9.H0_H0, R10.H0_H0 ;  /* 0x2000000908087231 */ /* 0x000fc6000004080a */
[----:B------:R-:W5:Y:S04]  /*0300*/  LDG.E.U16 R10, desc[UR4][R4.64+0x1a] ;  /* 0x00001a04040a7981 */ /* 0x000f68000c1e1500 */
[----:B------:R-:W5:Y:S01]  /*0310*/  LDG.E.U16 R9, desc[UR4][R2.64+0x1c] ;  /* 0x00001c0402097981 */ /* 0x000f62000c1e1500 */
[----:B------:R-:W-:-:S03]  /*0320*/  HFMA2 R26, R6.H0_H0, R7.H0_H0, R8.H0_H0 ;  /* 0x20000007061a7231 */ /* 0x000fc60000040808 */
[----:B------:R-:W5:Y:S04]  /*0330*/  LDG.E.U16 R8, desc[UR4][R4.64+0x1c] ;  /* 0x00001c0404087981 */ /* 0x000f68000c1e1500 */
[----:B------:R-:W5:Y:S04]  /*0340*/  LDG.E.U16 R7, desc[UR4][R2.64+0x1e] ;  /* 0x00001e0402077981 */ /* 0x000f68000c1e1500 */
[----:B------:R-:W5:Y:S01]  /*0350*/  LDG.E.U16 R6, desc[UR4][R4.64+0x1e] ;  /* 0x00001e0404067981 */ /* 0x000f62000c1e1500 */
[----:B------:R-:W-:-:S03]  /*0360*/  HFMA2 R26, R16.H0_H0, R17.H0_H0, R26.H0_H0 ;  /* 0x20000011101a7231 */ /* 0x000fc6000004081a */
[----:B------:R-:W5:Y:S04]  /*0370*/  LDG.E.U16 R17, desc[UR4][R2.64+0x20] ;  /* 0x0000200402117981 */ /* 0x000f68000c1e1500 */
[----:B------:R-:W5:Y:S01]  /*0380*/  LDG.E.U16 R16, desc[UR4][R4.64+0x20] ;  /* 0x0000200404107981 */ /* 0x000f62000c1e1500 */
[----:B------:R-:W-:-:S03]  /*0390*/  HFMA2 R22, R22.H0_H0, R23.H0_H0, R26.H0_H0 ;  /* 0x2000001716167231 */ /* 0x000fc6000004081a */
[----:B------:R-:W5:Y:S01]  /*03a0*/  LDG.E.U16 R23, desc[UR4][R2.64+0x22] ;  /* 0x0000220402177981 */ /* 0x000f62000c1e1500 */
[----:B------:R-:W-:-:S03]  /*03b0*/  HFMA2 R24, R24.H0_H0, R25.H0_H0, R22.H0_H0 ;  /* 0x2000001918187231 */ /* 0x000fc60000040816 */
[----:B------:R-:W5:Y:S04]  /*03c0*/  LDG.E.U16 R22, desc[UR4][R4.64+0x22] ;  /* 0x0000220404167981 */ /* 0x000f68000c1e1500 */
[----:B------:R-:W5:Y:S01]  /*03d0*/  LDG.E.U16 R25, desc[UR4][R2.64+0x24] ;  /* 0x0000240402197981 */ /* 0x000f62000c1e1500 */
[----:B------:R-:W-:-:S03]  /*03e0*/  HFMA2 R20, R20.H0_H0, R21.H0_H0, R24.H0_H0 ;  /* 0x2000001514147231 */ /* 0x000fc60000040818 */
[----:B------:R-:W5:Y:S04]  /*03f0*/  LDG.E.U16 R24, desc[UR4][R4.64+0x24] ;  /* 0x0000240404187981 */ /* 0x000f68000c1e1500 */
[----:B------:R-:W5:Y:S01]  /*0400*/  LDG.E.U16 R21, desc[UR4][R2.64+0x26] ;  /* 0x0000260402157981 */ /* 0x000f62000c1e1500 */
[----:B----4-:R-:W-:-:S03]  /*0410*/  HFMA2 R18, R18.H0_H0, R19.H0_H0, R20.H0_H0 ;  /* 0x2000001312127231 */ /* 0x010fc60000040814 */
[----:B------:R-:W4:Y:S04]  /*0420*/  LDG.E.U16 R20, desc[UR4][R4.64+0x26] ;  /* 0x0000260404147981 */ /* 0x000f28000c1e1500 */
[----:B------:R-:W4:Y:S01]  /*0430*/  LDG.E.U16 R19, desc[UR4][R2.64+0x28] ;  /* 0x0000280402137981 */ /* 0x000f22000c1e1500 */
[----:B---3--:R-:W-:-:S03]  /*0440*/  HFMA2 R14, R14.H0_H0, R15.H0_H0, R18.H0_H0 ;  /* 0x2000000f0e0e7231 */ /* 0x008fc60000040812 */
[----:B------:R-:W3:Y:S04]  /*0450*/  LDG.E.U16 R18, desc[UR4][R4.64+0x28] ;  /* 0x0000280404127981 */ /* 0x000ee8000c1e1500 */
[----:B------:R-:W3:Y:S01]  /*0460*/  LDG.E.U16 R15, desc[UR4][R2.64+0x2a] ;  /* 0x00002a04020f7981 */ /* 0x000ee2000c1e1500 */
[----:B--2---:R-:W-:-:S03]  /*0470*/  HFMA2 R12, R12.H0_H0, R13.H0_H0, R14.H0_H0 ;  /* 0x2000000d0c0c7231 */ /* 0x004fc6000004080e */
[----:B------:R-:W2:Y:S04]  /*0480*/  LDG.E.U16 R14, desc[UR4][R4.64+0x2a] ;  /* 0x00002a04040e7981 */ /* 0x000ea8000c1e1500 */
[----:B------:R-:W2:Y:S01]  /*0490*/  LDG.E.U16 R13, desc[UR4][R2.64+0x2c] ;  /* 0x00002c04020d7981 */ /* 0x000ea2000c1e1500 */
        /* <DEDUP_REMOVED lines=73> */
[----:B----4-:R-:W-:-:S03]  /*0930*/  HFMA2 R22, R22.H0_H0, R23.H0_H0, R26.H0_H0 ;  /* 0x2000001716167231 */ /* 0x010fc6000004081a */
[----:B------:R-:W4:Y:S01]  /*0940*/  LDG.E.U16 R23, desc[UR4][R2.64+0x5e] ;  /* 0x00005e0402177981 */ /* 0x000f22000c1e1500 */
[----:B---3--:R-:W-:-:S03]  /*0950*/  HFMA2 R24, R24.H0_H0, R25.H0_H0, R22.H0_H0 ;  /* 0x2000001918187231 */ /* 0x008fc60000040816 */
[----:B------:R-:W4:Y:S04]  /*0960*/  LDG.E.U16 R22, desc[UR4][R4.64+0x5e] ;  /* 0x00005e0404167981 */ /* 0x000f28000c1e1500 */
[----:B------:R-:W3:Y:S01]  /*0970*/  LDG.E.U16 R25, desc[UR4][R2.64+0x60] ;  /* 0x0000600402197981 */ /* 0x000ee2000c1e1500 */
[----:B--2---:R-:W-:-:S03]  /*0980*/  HFMA2 R20, R20.H0_H0, R21.H0_H0, R24.H0_H0 ;  /* 0x2000001514147231 */ /* 0x004fc60000040818 */
        /* <DEDUP_REMOVED lines=66> */
[----:B------:R-:W3:Y:S04]  /*0db0*/  LDG.E.U16 R7, desc[UR4][R2.64+0x8c] ;  /* 0x00008c0402077981 */ /* 0x000ee8000c1e1500 */
[----:B------:R-:W3:Y:S01]  /*0dc0*/  LDG.E.U16 R6, desc[UR4][R4.64+0x8c] ;  /* 0x00008c0404067981 */ /* 0x000ee2000c1e1500 */
        /* <DEDUP_REMOVED lines=11> */
[----:B------:R-:W3:Y:S04]  /*0e80*/  LDG.E.U16 R15, desc[UR4][R2.64+0x96] ;  /* 0x00009604020f7981 */ /* 0x000ee8000c1e1500 */
[----:B------:R-:W3:Y:S01]  /*0e90*/  LDG.E.U16 R14, desc[UR4][R4.64+0x96] ;  /* 0x00009604040e7981 */ /* 0x000ee2000c1e1500 */
[----:B------:R-:W-:-:S03]  /*0ea0*/  HFMA2 R26, R16.H0_H0, R17.H0_H0, R26.H0_H0 ;  /* 0x20000011101a7231 */ /* 0x000fc6000004081a */
[----:B------:R-:W3:Y:S04]  /*0eb0*/  LDG.E.U16 R17, desc[UR4][R2.64+0x98] ;  /* 0x0000980402117981 */ /* 0x000ee8000c1e1500 */
[----:B------:R-:W3:Y:S01]  /*0ec0*/  LDG.E.U16 R16, desc[UR4][R4.64+0x98] ;  /* 0x0000980404107981 */ /* 0x000ee2000c1e1500 */
[----:B----4-:R-:W-:-:S03]  /*0ed0*/  HFMA2 R22, R22.H0_H0, R23.H0_H0, R26.H0_H0 ;  /* 0x2000001716167231 */ /* 0x010fc6000004081a */
[----:B------:R-:W4:Y:S01]  /*0ee0*/  LDG.E.U16 R23, desc[UR4][R2.64+0xa6] ;  /* 0x0000a60402177981 */ /* 0x000f22000c1e1500 */
[----:B--2---:R-:W-:-:S03]  /*0ef0*/  HFMA2 R22, R21.H0_H0, R20.H0_H0, R22.H0_H0 ;  /* 0x2000001415167231 */ /* 0x004fc60000040816 */
[----:B------:R-:W2:Y:S04]  /*0f00*/  LDG.E.U16 R20, desc[UR4][R2.64+0x9a] ;  /* 0x00009a0402147981 */ /* 0x000ea8000c1e1500 */
[----:B------:R-:W2:Y:S01]  /*0f10*/  LDG.E.U16 R21, desc[UR4][R4.64+0x9a] ;  /* 0x00009a0404157981 */ /* 0x000ea2000c1e1500 */
[----:B-----5:R-:W-:-:S03]  /*0f20*/  HFMA2 R22, R19.H0_H0, R18.H0_H0, R22.H0_H0 ;  /* 0x2000001213167231 */ /* 0x020fc60000040816 */
[----:B------:R-:W5:Y:S04]  /*0f30*/  LDG.E.U16 R19, desc[UR4][R2.64+0x9c] ;  /* 0x00009c0402137981 */ /* 0x000f68000c1e1500 */
[----:B------:R-:W5:Y:S01]  /*0f40*/  LDG.E.U16 R18, desc[UR4][R4.64+0x9c] ;  /* 0x00009c0404127981 */ /* 0x000f62000c1e1500 */
[----:B---3--:R-:W-:-:S03]  /*0f50*/  HFMA2 R22, R6.H0_H0, R7.H0_H0, R22.H0_H0 ;  /* 0x2000000706167231 */ /* 0x008fc60000040816 */
[----:B------:R-:W3:Y:S04]  /*0f60*/  LDG.E.U16 R6, desc[UR4][R2.64+0x9e] ;  /* 0x00009e0402067981 */ /* 0x000ee8000c1e1500 */
[----:B------:R-:W3:Y:S01]  /*0f70*/  LDG.E.U16 R7, desc[UR4][R4.64+0x9e] ;  /* 0x00009e0404077981 */ /* 0x000ee2000c1e1500 */
[----:B------:R-:W-:-:S03]  /*0f80*/  HFMA2 R22, R9.H0_H0, R8.H0_H0, R22.H0_H0 ;  /* 0x2000000809167231 */ /* 0x000fc60000040816 */
[----:B------:R-:W4:Y:S04]  /*0f90*/  LDG.E.U16 R9, desc[UR4][R2.64+0xa0] ;  /* 0x0000a00402097981 */ /* 0x000f28000c1e1500 */
[----:B------:R-:W4:Y:S01]  /*0fa0*/  LDG.E.U16 R8, desc[UR4][R4.64+0xa0] ;  /* 0x0000a00404087981 */ /* 0x000f22000c1e1500 */
[----:B------:R-:W-:-:S03]  /*0fb0*/  HFMA2 R22, R10.H0_H0, R11.H0_H0, R22.H0_H0 ;  /* 0x2000000b0a167231 */ /* 0x000fc60000040816 */
[----:B------:R-:W4:Y:S04]  /*0fc0*/  LDG.E.U16 R11, desc[UR4][R2.64+0xa2] ;  /* 0x0000a204020b7981 */ /* 0x000f28000c1e1500 */
[----:B------:R-:W4:Y:S01]  /*0fd0*/  LDG.E.U16 R10, desc[UR4][R4.64+0xa2] ;  /* 0x0000a204040a7981 */ /* 0x000f22000c1e1500 */
[----:B------:R-:W-:-:S03]  /*0fe0*/  HFMA2 R22, R12.H0_H0, R13.H0_H0, R22.H0_H0 ;  /* 0x2000000d0c167231 */ /* 0x000fc60000040816 */
[----:B------:R-:W4:Y:S04]  /*0ff0*/  LDG.E.U16 R12, desc[UR4][R2.64+0xa4] ;  /* 0x0000a404020c7981 */ /* 0x000f28000c1e1500 */
[----:B------:R-:W4:Y:S01]  /*1000*/  LDG.E.U16 R13, desc[UR4][R4.64+0xa4] ;  /* 0x0000a404040d7981 */ /* 0x000f22000c1e1500 */
[----:B------:R-:W-:-:S03]  /*1010*/  HFMA2 R24, R25.H0_H0, R24.H0_H0, R22.H0_H0 ;  /* 0x2000001819187231 */ /* 0x000fc60000040816 */
[----:B------:R-:W4:Y:S01]  /*1020*/  LDG.E.U16 R22, desc[UR4][R4.64+0xa6] ;  /* 0x0000a60404167981 */ /* 0x000f22000c1e1500 */
[----:B------:R-:W-:-:S03]  /*1030*/  HFMA2 R26, R14.H0_H0, R15.H0_H0, R24.H0_H0 ;  /* 0x2000000f0e1a7231 */ /* 0x000fc60000040818 */
[----:B------:R-:W4:Y:S04]  /*1040*/  LDG.E.U16 R15, desc[UR4][R2.64+0xa8] ;  /* 0x0000a804020f7981 */ /* 0x000f28000c1e1500 */
[----:B------:R-:W4:Y:S04]  /*1050*/  LDG.E.U16 R24, desc[UR4][R4.64+0xa8] ;  /* 0x0000a80404187981 */ /* 0x000f28000c1e1500 */
[----:B------:R-:W4:Y:S04]  /*1060*/  LDG.E.U16 R25, desc[UR4][R2.64+0xaa] ;  /* 0x0000aa0402197981 */ /* 0x000f28000c1e1500 */
[----:B------:R-:W4:Y:S01]  /*1070*/  LDG.E.U16 R14, desc[UR4][R4.64+0xaa] ;  /* 0x0000aa04040e7981 */ /* 0x000f22000c1e1500 */
[----:B------:R-:W-:-:S03]  /*1080*/  HFMA2 R26, R16.H0_H0, R17.H0_H0, R26.H0_H0 ;  /* 0x20000011101a7231 */ /* 0x000fc6000004081a */
[----:B------:R-:W4:Y:S04]  /*1090*/  LDG.E.U16 R16, desc[UR4][R2.64+0xac] ;  /* 0x0000ac0402107981 */ /* 0x000f28000c1e1500 */
[----:B------:R-:W4:Y:S01]  /*10a0*/  LDG.E.U16 R17, desc[UR4][R4.64+0xac] ;  /* 0x0000ac0404117981 */ /* 0x000f22000c1e1500 */
[----:B--2---:R-:W-:-:S03]  /*10b0*/  HFMA2 R20, R21.H0_H0, R20.H0_H0, R26.H0_H0 ;  /* 0x2000001415147231 */ /* 0x004fc6000004081a */
[----:B------:R-:W2:Y:S01]  /*10c0*/  LDG.E.U16 R21, desc[UR4][R2.64+0xb8] ;  /* 0x0000b80402157981 */ /* 0x000ea2000c1e1500 */
[----:B-----5:R-:W-:-:S03]  /*10d0*/  HFMA2 R20, R18.H0_H0, R19.H0_H0, R20.H0_H0 ;  /* 0x2000001312147231 */ /* 0x020fc60000040814 */
[----:B------:R-:W5:Y:S04]  /*10e0*/  LDG.E.U16 R18, desc[UR4][R2.64+0xae] ;  /* 0x0000ae0402127981 */ /* 0x000f68000c1e1500 */
[----:B------:R-:W5:Y:S01]  /*10f0*/  LDG.E.U16 R19, desc[UR4][R4.64+0xae] ;  /* 0x0000ae0404137981 */ /* 0x000f62000c1e1500 */
[----:B---3--:R-:W-:-:S03]  /*1100*/  HFMA2 R20, R7.H0_H0, R6.H0_H0, R20.H0_H0 ;  /* 0x2000000607147231 */ /* 0x008fc60000040814 */
[----:B------:R-:W3:Y:S04]  /*1110*/  LDG.E.U16 R7, desc[UR4][R2.64+0xb0] ;  /* 0x0000b00402077981 */ /* 0x000ee8000c1e1500 */
[----:B------:R-:W3:Y:S01]  /*1120*/  LDG.E.U16 R6, desc[UR4][R4.64+0xb0] ;  /* 0x0000b00404067981 */ /* 0x000ee2000c1e1500 */
[----:B----4-:R-:W-:-:S03]  /*1130*/  HFMA2 R20, R8.H0_H0, R9.H0_H0, R20.H0_H0 ;  /* 0x2000000908147231 */ /* 0x010fc60000040814 */
[----:B------:R-:W4:Y:S04]  /*1140*/  LDG.E.U16 R9, desc[UR4][R2.64+0xb2] ;  /* 0x0000b20402097981 */ /* 0x000f28000c1e1500 */
[----:B------:R-:W4:Y:S01]  /*1150*/  LDG.E.U16 R8, desc[UR4][R4.64+0xb2] ;  /* 0x0000b20404087981 */ /* 0x000f22000c1e1500 */
[----:B------:R-:W-:-:S03]  /*1160*/  HFMA2 R20, R10.H0_H0, R11.H0_H0, R20.H0_H0 ;  /* 0x2000000b0a147231 */ /* 0x000fc60000040814 */
[----:B------:R-:W2:Y:S04]  /*1170*/  LDG.E.U16 R10, desc[UR4][R2.64+0xb4] ;  /* 0x0000b404020a7981 */ /* 0x000ea8000c1e1500 */
[----:B------:R-:W2:Y:S01]  /*1180*/  LDG.E.U16 R11, desc[UR4][R4.64+0xb4] ;  /* 0x0000b404040b7981 */ /* 0x000ea2000c1e1500 */
[----:B------:R-:W-:-:S03]  /*1190*/  HFMA2 R20, R13.H0_H0, R12.H0_H0, R20.H0_H0 ;  /* 0x2000000c0d147231 */ /* 0x000fc60000040814 */
[----:B------:R-:W2:Y:S04]  /*11a0*/  LDG.E.U16 R13, desc[UR4][R2.64+0xb6] ;  /* 0x0000b604020d7981 */ /* 0x000ea8000c1e1500 */
[----:B------:R-:W2:Y:S01]  /*11b0*/  LDG.E.U16 R12, desc[UR4][R4.64+0xb6] ;  /* 0x0000b604040c7981 */ /* 0x000ea2000c1e1500 */
[----:B------:R-:W-:-:S03]  /*11c0*/  HFMA2 R22, R22.H0_H0, R23.H0_H0, R20.H0_H0 ;  /* 0x2000001716167231 */ /* 0x000fc60000040814 */
[----:B------:R-:W2:Y:S01]  /*11d0*/  LDG.E.U16 R20, desc[UR4][R4.64+0xb8] ;  /* 0x0000b80404147981 */ /* 0x000ea2000c1e1500 */
[----:B------:R-:W-:-:S03]  /*11e0*/  HFMA2 R24, R24.H0_H0, R15.H0_H0, R22.H0_H0 ;  /* 0x2000000f18187231 */ /* 0x000fc60000040816 */
[----:B------:R-:W2:Y:S04]  /*11f0*/  LDG.E.U16 R15, desc[UR4][R2.64+0xba] ;  /* 0x0000ba04020f7981 */ /* 0x000ea8000c1e1500 */
[----:B------:R-:W2:Y:S01]  /*1200*/  LDG.E.U16 R22, desc[UR4][R4.64+0xba] ;  /* 0x0000ba0404167981 */ /* 0x000ea2000c1e1500 */
[----:B------:R-:W-:-:S03]  /*1210*/  HFMA2 R26, R14.H0_H0, R25.H0_H0, R24.H0_H0 ;  /* 0x200000190e1a7231 */ /* 0x000fc60000040818 */
[----:B------:R-:W2:Y:S04]  /*1220*/  LDG.E.U16 R14, desc[UR4][R2.64+0xbc] ;  /* 0x0000bc04020e7981 */ /* 0x000ea8000c1e1500 */
[----:B------:R-:W2:Y:S04]  /*1230*/  LDG.E.U16 R23, desc[UR4][R4.64+0xbc] ;  /* 0x0000bc0404177981 */ /* 0x000ea8000c1e1500 */
[----:B------:R-:W2:Y:S04]  /*1240*/  LDG.E.U16 R24, desc[UR4][R2.64+0xbe] ;  /* 0x0000be0402187981 */ /* 0x000ea8000c1e1500 */
[----:B------:R-:W2:Y:S01]  /*1250*/  LDG.E.U16 R25, desc[UR4][R4.64+0xbe] ;  /* 0x0000be0404197981 */ /* 0x000ea2000c1e1500 */
[----:B------:R-:W-:-:S03]  /*1260*/  HFMA2 R26, R17.H0_H0, R16.H0_H0, R26.H0_H0 ;  /* 0x20000010111a7231 */ /* 0x000fc6000004081a */
[----:B------:R-:W2:Y:S04]  /*1270*/  LDG.E.U16 R16, desc[UR4][R2.64+0xc0] ;  /* 0x0000c00402107981 */ /* 0x000ea8000c1e1500 */
[----:B------:R-:W2:Y:S01]  /*1280*/  LDG.E.U16 R17, desc[UR4][R4.64+0xc0] ;  /* 0x0000c00404117981 */ /* 0x000ea2000c1e1500 */
[----:B-----5:R-:W-:-:S03]  /*1290*/  HFMA2 R18, R19.H0_H0, R18.H0_H0, R26.H0_H0 ;  /* 0x2000001213127231 */ /* 0x020fc6000004081a */
[----:B------:R-:W5:Y:S01]  /*12a0*/  LDG.E.U16 R19, desc[UR4][R2.64+0xca] ;  /* 0x0000ca0402137981 */ /* 0x000f62000c1e1500 */
[----:B---3--:R-:W-:-:S03]  /*12b0*/  HFMA2 R18, R6.H0_H0, R7.H0_H0, R18.H0_H0 ;  /* 0x2000000706127231 */ /* 0x008fc60000040812 */
[----:B------:R-:W3:Y:S04]  /*12c0*/  LDG.E.U16 R7, desc[UR4][R2.64+0xc2] ;  /* 0x0000c20402077981 */ /* 0x000ee8000c1e1500 */
[----:B------:R-:W3:Y:S01]  /*12d0*/  LDG.E.U16 R6, desc[UR4][R4.64+0xc2] ;  /* 0x0000c20404067981 */ /* 0x000ee2000c1e1500 */
[----:B----4-:R-:W-:-:S03]  /*12e0*/  HFMA2 R18, R8.H0_H0, R9.H0_H0, R18.H0_H0 ;  /* 0x2000000908127231 */ /* 0x010fc60000040812 */
[----:B------:R-:W4:Y:S04]  /*12f0*/  LDG.E.U16 R8, desc[UR4][R2.64+0xc4] ;  /* 0x0000c40402087981 */ /* 0x000f28000c1e1500 */
[----:B------:R-:W4:Y:S01]  /*1300*/  LDG.E.U16 R9, desc[UR4][R4.64+0xc4] ;  /* 0x0000c40404097981 */ /* 0x000f22000c1e1500 */
[----:B--2---:R-:W-:-:S03]  /*1310*/  HFMA2 R18, R11.H0_H0, R10.H0_H0, R18.H0_H0 ;  /* 0x2000000a0b127231 */ /* 0x004fc60000040812 */
[----:B------:R-:W2:Y:S04]  /*1320*/  LDG.E.U16 R11, desc[UR4][R2.64+0xc6] ;  /* 0x0000c604020b7981 */ /* 0x000ea8000c1e1500 */
[----:B------:R-:W2:Y:S01]  /*1330*/  LDG.E.U16 R10, desc[UR4][R4.64+0xc6] ;  /* 0x0000c604040a7981 */ /* 0x000ea2000c1e1500 */
        /* <DEDUP_REMOVED lines=17> */
[----:B------:R-:W5:Y:S04]  /*1450*/  LDG.E.U16 R16, desc[UR4][R2.64+0xd4] ;  /* 0x0000d40402107981 */ /* 0x000f68000c1e1500 */
[----:B------:R-:W5:Y:S01]  /*1460*/  LDG.E.U16 R17, desc[UR4][R4.64+0xd4] ;  /* 0x0000d40404117981 */ /* 0x000f62000c1e1500 */
[----:B---3--:R-:W-:-:S03]  /*1470*/  HFMA2 R6, R6.H0_H0, R7.H0_H0, R26.H0_H0 ;  /* 0x2000000706067231 */ /* 0x008fc6000004081a */
[----:B------:R-:W3:Y:S01]  /*1480*/  LDG.E.U16 R7, desc[UR4][R2.64+0xd6] ;  /* 0x0000d60402077981 */ /* 0x000ee2000c1e1500 */
[----:B----4-:R-:W-:-:S03]  /*1490*/  HFMA2 R8, R9.H0_H0, R8.H0_H0, R6.H0_H0 ;  /* 0x2000000809087231 */ /* 0x010fc60000040806 */
[----:B------:R-:W3:Y:S04]  /*14a0*/  LDG.E.U16 R6, desc[UR4][R4.64+0xd6] ;  /* 0x0000d60404067981 */ /* 0x000ee8000c1e1500 */
[----:B------:R-:W4:Y:S01]  /*14b0*/  LDG.E.U16 R9, desc[UR4][R2.64+0xd8] ;  /* 0x0000d80402097981 */ /* 0x000f22000c1e1500 */
[----:B--2---:R-:W-:-:S03]  /*14c0*/  HFMA2 R10, R10.H0_H0, R11.H0_H0, R8.H0_H0 ;  /* 0x2000000b0a0a7231 */ /* 0x004fc60000040808 */
[----:B------:R-:W4:Y:S04]  /*14d0*/  LDG.E.U16 R8, desc[UR4][R4.64+0xd8] ;  /* 0x0000d80404087981 */ /* 0x000f28000c1e1500 */
[----:B------:R-:W2:Y:S01]  /*14e0*/  LDG.E.U16 R11, desc[UR4][R2.64+0xda] ;  /* 0x0000da04020b7981 */ /* 0x000ea2000c1e1500 */
[----:B-----5:R-:W-:-:S03]  /*14f0*/  HFMA2 R12, R12.H0_H0, R13.H0_H0, R10.H0_H0 ;  /* 0x2000000d0c0c7231 */ /* 0x020fc6000004080a */
[----:B------:R-:W2:Y:S01]  /*1500*/  LDG.E.U16 R10, desc[UR4][R4.64+0xda] ;  /* 0x0000da04040a7981 */ /* 0x000ea2000c1e1500 */
        /* <DEDUP_REMOVED lines=21> */
[----:B------:R-:W3:Y:S04]  /*1660*/  LDG.E.U16 R7, desc[UR4][R2.64+0xea] ;  /* 0x0000ea0402077981 */ /* 0x000ee8000c1e1500 */
        /* <DEDUP_REMOVED lines=28> */
[----:B------:R4:W5:Y:S01]  /*1830*/  LDG.E.U16 R24, desc[UR4][R4.64+0xfc] ;  /* 0x0000fc0404187981 */ /* 0x000962000c1e1500 */
[----:B---3--:R-:W-:-:S04]  /*1840*/  HFMA2 R6, R6.H0_H0, R7.H0_H0, R28.H0_H0 ;  /* 0x2000000706067231 */ /* 0x008fc8000004081c */
[----:B----4-:R-:W-:-:S04]  /*1850*/  HFMA2 R5, R9.H0_H0, R8.H0_H0, R6.H0_H0 ;  /* 0x2000000809057231 */ /* 0x010fc80000040806 */
[----:B--2---:R-:W-:-:S04]  /*1860*/  HFMA2 R6, R11.H0_H0, R10.H0_H0, R5.H0_H0 ;  /* 0x2000000a0b067231 */ /* 0x004fc80000040805 */
[----:B-----5:R-:W-:-:S04]  /*1870*/  HFMA2 R7, R13.H0_H0, R12.H0_H0, R6.H0_H0 ;  /* 0x2000000c0d077231 */ /* 0x020fc80000040806 */
[----:B------:R-:W-:Y:S02]  /*1880*/  HFMA2 R9, R15.H0_H0, R14.H0_H0, R7.H0_H0 ;  /* 0x2000000e0f097231 */ /* 0x000fe40000040807 */
[----:B------:R-:W0:Y:S02]  /*1890*/  LDC.64 R6, c[0x0][0x398] ;  /* 0x0000e600ff067b82 */ /* 0x000e240000000a00 */
[----:B------:R-:W-:-:S04]  /*18a0*/  HFMA2 R10, R19.H0_H0, R18.H0_H0, R9.H0_H0 ;  /* 0x20000012130a7231 */ /* 0x000fc80000040809 */
[----:B------:R-:W-:-:S04]  /*18b0*/  HFMA2 R11, R20.H0_H0, R21.H0_H0, R10.H0_H0 ;  /* 0x20000015140b7231 */ /* 0x000fc8000004080a */
[----:B------:R-:W-:-:S04]  /*18c0*/  HFMA2 R8, R17.H0_H0, R22.H0_H0, R11.H0_H0 ;  /* 0x2000001611087231 */ /* 0x000fc8000004080b */
[----:B------:R-:W-:Y:S02]  /*18d0*/  HFMA2 R12, R16.H0_H0, R23.H0_H0, R8.H0_H0 ;  /* 0x20000017100c7231 */ /* 0x000fe40000040808 */
[----:B0-----:R-:W-:-:S04]  /*18e0*/  IMAD.WIDE R6, R0, 0x2, R6 ;  /* 0x0000000200067825 */ /* 0x001fc800078e0206 */
[----:B------:R-:W-:-:S04]  /*18f0*/  HFMA2 R13, R24.H0_H0, R25.H0_H0, R12.H0_H0 ;  /* 0x20000019180d7231 */ /* 0x000fc8000004080c */
[----:B------:R-:W-:-:S05]  /*1900*/  HFMA2 R13, R27.H0_H0, R26.H0_H0, R13.H0_H0 ;  /* 0x2000001a1b0d7231 */ /* 0x000fca000004080d */
[----:B------:R-:W-:Y:S01]  /*1910*/  STG.E.U16 desc[UR4][R6.64], R13 ;  /* 0x0000000d06007986 */ /* 0x000fe2000c101504 */
[----:B------:R-:W-:Y:S05]  /*1920*/  EXIT ;  /* 0x000000000000794d */ /* 0x000fea0003800000 */
.L_x_33:
        /* <DEDUP_REMOVED lines=13> */
.L_x_43:


//--------------------- .text._Z26forward_hidden_tensor_coreP6__halfS0_S0_S0_i --------------------------
	.section	.text._Z26forward_hidden_tensor_coreP6__halfS0_S0_S0_i,"ax",@progbits
	.align	128
        .global         _Z26forward_hidden_tensor_coreP6__halfS0_S0_S0_i
        .type           _Z26forward_hidden_tensor_coreP6__halfS0_S0_S0_i,@function
        .size           _Z26forward_hidden_tensor_coreP6__halfS0_S0_S0_i,(.L_x_44 - _Z26forward_hidden_tensor_coreP6__halfS0_S0_S0_i)
        .other          _Z26forward_hidden_tensor_coreP6__halfS0_S0_S0_i,@"STO_CUDA_ENTRY STV_DEFAULT"
_Z26forward_hidden_tensor_coreP6__halfS0_S0_S0_i:
.text._Z26forward_hidden_tensor_coreP6__halfS0_S0_S0_i:
        /* <DEDUP_REMOVED lines=8> */
[----:B------:R-:W1:Y:S01]  /*0080*/  LDCU.128 UR4, c[0x0][0x380] ;  /* 0x00007000ff0477ac */ /* 0x000e620008000c00 */
[----:B------:R-:W2:Y:S01]  /*0090*/  LDCU.64 UR8, c[0x0][0x358] ;  /* 0x00006b00ff0877ac */ /* 0x000ea20008000a00 */
[----:B------:R-:W-:Y:S01]  /*00a0*/  IMAD R6, R0, 0x310, RZ ;  /* 0x0000031000067824 */ /* 0x000fe200078e02ff */
[----:B-1----:R-:W-:-:S04]  /*00b0*/  UIADD3 UR4, UP1, UPT, UR4, 0x10, URZ ;  /* 0x0000001004047890 */ /* 0x002fc8000ff3e0ff */
[----:B------:R-:W-:Y:S01]  /*00c0*/  UIADD3.X UR5, UPT, UPT, URZ, UR5, URZ, UP1, !UPT ;  /* 0x00000005ff057290 */ /* 0x000fe20008ffe4ff */
[----:B0-----:R-:W-:Y:S01]  /*00d0*/  IMAD.WIDE R2, R0, 0x2, R2 ;  /* 0x0000000200027825 */ /* 0x001fe200078e0202 */
[----:B------:R-:W-:-:S04]  /*00e0*/  UIADD3 UR6, UP0, UPT, UR6, 0x10, URZ ;  /* 0x0000001006067890 */ /* 0x000fc8000ff1e0ff */
[----:B--2---:R0:W5:Y:S01]  /*00f0*/  LDG.E.U16 R15, desc[UR8][R2.64] ;  /* 0x00000008020f7981 */ /* 0x004162000c1e1500 */
[----:B------:R-:W-:Y:S01]  /*0100*/  UIADD3.X UR7, UPT, UPT, URZ, UR7, URZ, UP0, !UPT ;  /* 0x00000007ff077290 */ /* 0x000fe200087fe4ff */
[----:B0-----:R-:W-:Y:S02]  /*0110*/  MOV R3, UR5 ;  /* 0x0000000500037c02 */ /* 0x001fe40008000f00 */
[----:B------:R-:W-:Y:S01]  /*0120*/  MOV R2, UR4 ;  /* 0x0000000400027c02 */ /* 0x000fe20008000f00 */
[----:B------:R-:W-:-:S08]  /*0130*/  UMOV UR4, URZ ;  /* 0x000000ff00047c82 */ /* 0x000fd00008000000 */
.L_x_34:
[----:B------:R-:W-:Y:S01]  /*0140*/  MOV R4, UR6 ;  /* 0x0000000600047c02 */ /* 0x000fe20008000f00 */
[----:B------:R-:W2:Y:S01]  /*0150*/  LDG.E.U16 R17, desc[UR8][R2.64+-0x10] ;  /* 0xfffff00802117981 */ /* 0x000ea2000c1e1500 */
[----:B------:R-:W-:-:S03]  /*0160*/  MOV R5, UR7 ;  /* 0x0000000700057c02 */ /* 0x000fc60008000f00 */
[----:B------:R-:W3:Y:S01]  /*0170*/  LDG.E.U16 R26, desc[UR8][R2.64+-0xe] ;  /* 0xfffff208021a7981 */ /* 0x000ee2000c1e1500 */
[----:B------:R-:W-:-:S03]  /*0180*/  IMAD.WIDE R4, R6, 0x2, R4 ;  /* 0x0000000206047825 */ /* 0x000fc600078e0204 */
[----:B------:R-:W4:Y:S04]  /*0190*/  LDG.E.U16 R19, desc[UR8][R2.64+-0xc] ;  /* 0xfffff40802137981 */ /* 0x000f28000c1e1500 */
[----:B------:R-:W2:Y:S04]  /*01a0*/  LDG.E.U16 R16, desc[UR8][R4.64+-0x10] ;  /* 0xfffff00804107981 */ /* 0x000ea8000c1e1500 */
[----:B------:R-:W3:Y:S04]  /*01b0*/  LDG.E.U16 R25, desc[UR8][R4.64+-0xe] ;  /* 0xfffff20804197981 */ /* 0x000ee8000c1e1500 */
[----:B------:R-:W4:Y:S04]  /*01c0*/  LDG.E.U16 R20, desc[UR8][R4.64+-0xc] ;  /* 0xfffff40804147981 */ /* 0x000f28000c1e1500 */
        /* <DEDUP_REMOVED lines=12> */
[----:B------:R-:W4:Y:S01]  /*0290*/  LDG.E.U16 R18, desc[UR8][R2.64+0x2] ;  /* 0x0000020802127981 */ /* 0x000f22000c1e1500 */
[----:B--2--5:R-:W-:-:S03]  /*02a0*/  HFMA2 R16, R16.H0_H0, R17.H0_H0, R15.H0_H0 ;  /* 0x2000001110107231 */ /* 0x024fc6000004080f */
[----:B------:R-:W2:Y:S01]  /*02b0*/  LDG.E.U16 R17, desc[UR8][R4.64+0x2] ;  /* 0x0000020804117981 */ /* 0x000ea2000c1e1500 */
[----:B---3--:R-:W-:-:S03]  /*02c0*/  HFMA2 R25, R25.H0_H0, R26.H0_H0, R16.H0_H0 ;  /* 0x2000001a19197231 */ /* 0x008fc60000040810 */
[----:B------:R-:W3:Y:S04]  /*02d0*/  LDG.E.U16 R16, desc[UR8][R2.64+0x4] ;  /* 0x0000040802107981 */ /* 0x000ee8000c1e1500 */
[----:B------:R-:W3:Y:S01]  /*02e0*/  LDG.E.U16 R15, desc[UR8][R4.64+0x4] ;  /* 0x00000408040f7981 */ /* 0x000ee2000c1e1500 */
[----:B----4-:R-:W-:-:S03]  /*02f0*/  HFMA2 R25, R20.H0_H0, R19.H0_H0, R25.H0_H0 ;  /* 0x2000001314197231 */ /* 0x010fc60000040819 */
        /* <DEDUP_REMOVED lines=10> */
[----:B------:R-:W4:Y:S04]  /*03a0*/  LDG.E.U16 R13, desc[UR8][R4.64+0xc] ;  /* 0x00000c08040d7981 */ /* 0x000f28000c1e1500 */
[----:B------:R0:W4:Y:S04]  /*03b0*/  LDG.E.U16 R26, desc[UR8][R4.64+0xe] ;  /* 0x00000e08041a7981 */ /* 0x000128000c1e1500 */
[----:B------:R1:W4:Y:S01]  /*03c0*/  LDG.E.U16 R25, desc[UR8][R2.64+0xe] ;  /* 0x00000e0802197981 */ /* 0x000322000c1e1500 */
[----:B------:R-:W-:-:S04]  /*03d0*/  HFMA2 R8, R8.H0_H0, R9.H0_H0, R27.H0_H0 ;  /* 0x2000000908087231 */ /* 0x000fc8000004081b */
[----:B0-----:R-:W-:-:S04]  /*03e0*/  HFMA2 R5, R12.H0_H0, R7.H0_H0, R8.H0_H0 ;  /* 0x200000070c057231 */ /* 0x001fc80000040808 */
[----:B------:R-:W-:Y:S01]  /*03f0*/  HFMA2 R9, R11.H0_H0, R10.H0_H0, R5.H0_H0 ;  /* 0x2000000a0b097231 */ /* 0x000fe20000040805 */
[----:B------:R-:W-:-:S04]  /*0400*/  UIADD3 UR4, UPT, UPT, UR4, 0x10, URZ ;  /* 0x0000001004047890 */ /* 0x000fc8000fffe0ff */
[----:B------:R-:W-:Y:S01]  /*0410*/  UISETP.NE.AND UP0, UPT, UR4, 0x310, UPT ;  /* 0x000003100400788c */ /* 0x000fe2000bf05270 */
[----:B-1----:R-:W-:Y:S02]  /*0420*/  IADD3 R2, P0, PT, R2, 0x20, RZ ;  /* 0x0000002002027810 */ /* 0x002fe40007f1e0ff */
[----:B------:R-:W-:Y:S02]  /*0430*/  IADD3 R6, PT, PT, R6, 0x10, RZ ;  /* 0x0000001006067810 */ /* 0x000fe40007ffe0ff */
[----:B------:R-:W-:Y:S01]  /*0440*/  IADD3.X R3, PT, PT, RZ, R3, RZ, P0, !PT ;  /* 0x00000003ff037210 */ /* 0x000fe200007fe4ff */
[----:B--2---:R-:W-:-:S04]  /*0450*/  HFMA2 R8, R17.H0_H0, R18.H0_H0, R9.H0_H0 ;  /* 0x2000001211087231 */ /* 0x004fc80000040809 */
[----:B---3--:R-:W-:-:S04]  /*0460*/  HFMA2 R10, R15.H0_H0, R16.H0_H0, R8.H0_H0 ;  /* 0x200000100f0a7231 */ /* 0x008fc80000040808 */
[----:B----4-:R-:W-:-:S04]  /*0470*/  HFMA2 R11, R19.H0_H0, R20.H0_H0, R10.H0_H0 ;  /* 0x20000014130b7231 */ /* 0x010fc8000004080a */
[----:B------:R-:W-:-:S04]  /*0480*/  HFMA2 R12, R21.H0_H0, R22.H0_H0, R11.H0_H0 ;  /* 0x20000016150c7231 */ /* 0x000fc8000004080b */
[----:B------:R-:W-:-:S04]  /*0490*/  HFMA2 R7, R23.H0_H0, R24.H0_H0, R12.H0_H0 ;  /* 0x2000001817077231 */ /* 0x000fc8000004080c */
[----:B------:R-:W-:-:S04]  /*04a0*/  HFMA2 R13, R13.H0_H0, R14.H0_H0, R7.H0_H0 ;  /* 0x2000000e0d0d7231 */ /* 0x000fc80000040807 */
[----:B------:R-:W-:-:S05]  /*04b0*/  HFMA2 R13, R26.H0_H0, R25.H0_H0, R13.H0_H0 ;  /* 0x200000191a0d7231 */ /* 0x000fca000004080d */
[----:B------:R-:W-:Y:S01]  /*04c0*/  PRMT R15, R13, 0x7610, R15 ;  /* 0x000076100d0f7816 */ /* 0x000fe2000000000f */
[----:B------:R-:W-:Y:S06]  /*04d0*/  BRA.U UP0, `(.L_x_34) ;  /* 0xfffffffd00187547 */ /* 0x000fec000b83ffff */
[----:B------:R-:W0:Y:S01]  /*04e0*/  LDC.64 R2, c[0x0][0x398] ;  /* 0x0000e600ff027b82 */ /* 0x000e220000000a00 */
[----:B------:R-:W-:-:S05]  /*04f0*/  HSETP2.GT.AND P0, PT, R15.H0_H0, RZ.H0_H0, PT ;  /* 0x200000ff0f007234 */ /* 0x000fca0003f04800 */
[----:B------:R-:W-:Y:S01]  /*0500*/  SEL R15, R15, RZ, P0 ;  /* 0x000000ff0f0f7207 */ /* 0x000fe20000000000 */
[----:B0-----:R-:W-:-:S05]  /*0510*/  IMAD.WIDE R2, R0, 0x2, R2 ;  /* 0x0000000200027825 */ /* 0x001fca00078e0202 */
[----:B------:R-:W-:Y:S01]  /*0520*/  STG.E.U16 desc[UR8][R2.64], R15 ;  /* 0x0000000f02007986 */ /* 0x000fe2000c101508 */
[----:B------:R-:W-:Y:S05]  /*0530*/  EXIT ;  /* 0x000000000000794d */ /* 0x000fea0003800000 */
.L_x_35:
        /* <DEDUP_REMOVED lines=12> */
.L_x_44:


//--------------------- .nv.shared.reserved.0     --------------------------
	.section	.nv.shared.reserved.0,"aw",@nobits
	.weak		__nv_reservedSMEM_offset_0_alias
	.size		__nv_reservedSMEM_offset_0_alias, 0, 64
	.other		__nv_reservedSMEM_offset_0_alias,@"STO_CUDA_RESERVED_SHARED STV_DEFAULT"
__nv_reservedSMEM_offset_0_alias:
	.zero		0
	.zero		64


//--------------------- .nv.shared._Z17softmax_optimizedP6__halfi --------------------------
	.section	.nv.shared._Z17softmax_optimizedP6__halfi,"aw",@nobits
	.sectionflags	@""
	.align	2
.nv.shared._Z17softmax_optimizedP6__halfi:
	.zero		1026


//--------------------- .nv.constant0._Z19update_b1_optimizedP6__halfS0_i --------------------------
	.section	.nv.constant0._Z19update_b1_optimizedP6__halfS0_i,"a",@progbits
	.sectionflags	@""
	.align	4
.nv.constant0._Z19update_b1_optimizedP6__halfS0_i:
	.zero		916


//--------------------- .nv.constant0._Z19update_b2_optimizedP6__halfS0_i --------------------------
	.section	.nv.constant0._Z19update_b2_optimizedP6__halfS0_i,"a",@progbits
	.sectionflags	@""
	.align	4
.nv.constant0._Z19update_b2_optimizedP6__halfS0_i:
	.zero		916


//--------------------- .nv.constant0._Z21update_W1_tensor_coreP6__halfS0_S0_i --------------------------
	.section	.nv.constant0._Z21update_W1_tensor_coreP6__halfS0_S0_i,"a",@progbits
	.sectionflags	@""
	.align	4
.nv.constant0._Z21update_W1_tensor_coreP6__halfS0_S0_i:
	.zero		924


//--------------------- .nv.constant0._Z21update_W2_tensor_coreP6__halfS0_S0_i --------------------------
	.section	.nv.constant0._Z21update_W2_tensor_coreP6__halfS0_S0_i,"a",@progbits
	.sectionflags	@""
	.align	4
.nv.constant0._Z21update_W2_tensor_coreP6__halfS0_S0_i:
	.zero		924


//--------------------- .nv.constant0._Z33compute_hidden_gradient_optimizedP6__halfS0_S0_S0_i --------------------------
	.section	.nv.constant0._Z33compute_hidden_gradient_optimizedP6__halfS0_S0_S0_i,"a",@progbits
	.sectionflags	@""
	.align	4
.nv.constant0._Z33compute_hidden_gradient_optimizedP6__halfS0_S0_S0_i:
	.zero		932


//--------------------- .nv.constant0._Z33compute_output_gradient_optimizedP6__halfS0_S0_i --------------------------
	.section	.nv.constant0._Z33compute_output_gradient_optimizedP6__halfS0_S0_i,"a",@progbits
	.sectionflags	@""
	.align	4
.nv.constant0._Z33compute_output_gradient_optimizedP6__halfS0_S0_i:
	.zero		924


//--------------------- .nv.constant0._Z17softmax_optimizedP6__halfi --------------------------
	.section	.nv.constant0._Z17softmax_optimizedP6__halfi,"a",@progbits
	.sectionflags	@""
	.align	4
.nv.constant0._Z17softmax_optimizedP6__halfi:
	.zero		908


//--------------------- .nv.constant0._Z26forward_output_tensor_coreP6__halfS0_S0_S0_i --------------------------
	.section	.nv.constant0._Z26forward_output_tensor_coreP6__halfS0_S0_S0_i,"a",@progbits
	.sectionflags	@""
	.align	4
.nv.constant0._Z26forward_output_tensor_coreP6__halfS0_S0_S0_i:
	.zero		932


//--------------------- .nv.constant0._Z26forward_hidden_tensor_coreP6__halfS0_S0_S0_i --------------------------
	.section	.nv.constant0._Z26forward_hidden_tensor_coreP6__halfS0_S0_S0_i,"a",@progbits
	.sectionflags	@""
	.align	4
.nv.constant0._Z26forward_hidden_tensor_coreP6__halfS0_S0_S0_i:
	.zero		932


//--------------------- SYMBOLS --------------------------

	.type		.nv.reservedSmem.offset0,@object
	.size		.nv.reservedSmem.offset0,0x4
	.type		.nv.reservedSmem.cap,@object
	.size		.nv.reservedSmem.cap,0x4
